//
// Generated by NVIDIA NVVM Compiler
//
// Compiler Build ID: CL-36424714
// Cuda compilation tools, release 13.0, V13.0.88
// Based on NVVM 20.0.0
//

.version 9.0
.target sm_100
.address_size 64

	// .globl	_Z12curl_vanillaPdS_S_S_S_S_S_S_S_S_S_S_S_S_S_S_S_S_S_iiS_S_S_
// _ZZ10mxm_sharedPdiS_iS_iE2as has been demoted
// _ZZ10mxm_sharedPdiS_iS_iE2bs has been demoted

.visible .entry _Z12curl_vanillaPdS_S_S_S_S_S_S_S_S_S_S_S_S_S_S_S_S_S_iiS_S_S_(
	.param .u64 .ptr .align 1 _Z12curl_vanillaPdS_S_S_S_S_S_S_S_S_S_S_S_S_S_S_S_S_S_iiS_S_S__param_0,
	.param .u64 .ptr .align 1 _Z12curl_vanillaPdS_S_S_S_S_S_S_S_S_S_S_S_S_S_S_S_S_S_iiS_S_S__param_1,
	.param .u64 .ptr .align 1 _Z12curl_vanillaPdS_S_S_S_S_S_S_S_S_S_S_S_S_S_S_S_S_S_iiS_S_S__param_2,
	.param .u64 .ptr .align 1 _Z12curl_vanillaPdS_S_S_S_S_S_S_S_S_S_S_S_S_S_S_S_S_S_iiS_S_S__param_3,
	.param .u64 .ptr .align 1 _Z12curl_vanillaPdS_S_S_S_S_S_S_S_S_S_S_S_S_S_S_S_S_S_iiS_S_S__param_4,
	.param .u64 .ptr .align 1 _Z12curl_vanillaPdS_S_S_S_S_S_S_S_S_S_S_S_S_S_S_S_S_S_iiS_S_S__param_5,
	.param .u64 .ptr .align 1 _Z12curl_vanillaPdS_S_S_S_S_S_S_S_S_S_S_S_S_S_S_S_S_S_iiS_S_S__param_6,
	.param .u64 .ptr .align 1 _Z12curl_vanillaPdS_S_S_S_S_S_S_S_S_S_S_S_S_S_S_S_S_S_iiS_S_S__param_7,
	.param .u64 .ptr .align 1 _Z12curl_vanillaPdS_S_S_S_S_S_S_S_S_S_S_S_S_S_S_S_S_S_iiS_S_S__param_8,
	.param .u64 .ptr .align 1 _Z12curl_vanillaPdS_S_S_S_S_S_S_S_S_S_S_S_S_S_S_S_S_S_iiS_S_S__param_9,
	.param .u64 .ptr .align 1 _Z12curl_vanillaPdS_S_S_S_S_S_S_S_S_S_S_S_S_S_S_S_S_S_iiS_S_S__param_10,
	.param .u64 .ptr .align 1 _Z12curl_vanillaPdS_S_S_S_S_S_S_S_S_S_S_S_S_S_S_S_S_S_iiS_S_S__param_11,
	.param .u64 .ptr .align 1 _Z12curl_vanillaPdS_S_S_S_S_S_S_S_S_S_S_S_S_S_S_S_S_S_iiS_S_S__param_12,
	.param .u64 .ptr .align 1 _Z12curl_vanillaPdS_S_S_S_S_S_S_S_S_S_S_S_S_S_S_S_S_S_iiS_S_S__param_13,
	.param .u64 .ptr .align 1 _Z12curl_vanillaPdS_S_S_S_S_S_S_S_S_S_S_S_S_S_S_S_S_S_iiS_S_S__param_14,
	.param .u64 .ptr .align 1 _Z12curl_vanillaPdS_S_S_S_S_S_S_S_S_S_S_S_S_S_S_S_S_S_iiS_S_S__param_15,
	.param .u64 .ptr .align 1 _Z12curl_vanillaPdS_S_S_S_S_S_S_S_S_S_S_S_S_S_S_S_S_S_iiS_S_S__param_16,
	.param .u64 .ptr .align 1 _Z12curl_vanillaPdS_S_S_S_S_S_S_S_S_S_S_S_S_S_S_S_S_S_iiS_S_S__param_17,
	.param .u64 .ptr .align 1 _Z12curl_vanillaPdS_S_S_S_S_S_S_S_S_S_S_S_S_S_S_S_S_S_iiS_S_S__param_18,
	.param .u32 _Z12curl_vanillaPdS_S_S_S_S_S_S_S_S_S_S_S_S_S_S_S_S_S_iiS_S_S__param_19,
	.param .u32 _Z12curl_vanillaPdS_S_S_S_S_S_S_S_S_S_S_S_S_S_S_S_S_S_iiS_S_S__param_20,
	.param .u64 .ptr .align 1 _Z12curl_vanillaPdS_S_S_S_S_S_S_S_S_S_S_S_S_S_S_S_S_S_iiS_S_S__param_21,
	.param .u64 .ptr .align 1 _Z12curl_vanillaPdS_S_S_S_S_S_S_S_S_S_S_S_S_S_S_S_S_S_iiS_S_S__param_22,
	.param .u64 .ptr .align 1 _Z12curl_vanillaPdS_S_S_S_S_S_S_S_S_S_S_S_S_S_S_S_S_S_iiS_S_S__param_23
)
{
	.reg .pred 	%p<3>;
	.reg .b32 	%r<15>;
	.reg .b64 	%rd<90>;
	.reg .b64 	%fd<83>;

	ld.param.u32 	%r8, [_Z12curl_vanillaPdS_S_S_S_S_S_S_S_S_S_S_S_S_S_S_S_S_S_iiS_S_S__param_20];
	setp.lt.s32 	%p1, %r8, 1;
	@%p1 bra 	$L__BB0_3;
	ld.param.u64 	%rd89, [_Z12curl_vanillaPdS_S_S_S_S_S_S_S_S_S_S_S_S_S_S_S_S_S_iiS_S_S__param_23];
	ld.param.u64 	%rd88, [_Z12curl_vanillaPdS_S_S_S_S_S_S_S_S_S_S_S_S_S_S_S_S_S_iiS_S_S__param_22];
	ld.param.u64 	%rd87, [_Z12curl_vanillaPdS_S_S_S_S_S_S_S_S_S_S_S_S_S_S_S_S_S_iiS_S_S__param_21];
	ld.param.u64 	%rd84, [_Z12curl_vanillaPdS_S_S_S_S_S_S_S_S_S_S_S_S_S_S_S_S_S_iiS_S_S__param_16];
	ld.param.u64 	%rd83, [_Z12curl_vanillaPdS_S_S_S_S_S_S_S_S_S_S_S_S_S_S_S_S_S_iiS_S_S__param_15];
	ld.param.u64 	%rd80, [_Z12curl_vanillaPdS_S_S_S_S_S_S_S_S_S_S_S_S_S_S_S_S_S_iiS_S_S__param_12];
	ld.param.u64 	%rd79, [_Z12curl_vanillaPdS_S_S_S_S_S_S_S_S_S_S_S_S_S_S_S_S_S_iiS_S_S__param_11];
	ld.param.u64 	%rd77, [_Z12curl_vanillaPdS_S_S_S_S_S_S_S_S_S_S_S_S_S_S_S_S_S_iiS_S_S__param_9];
	ld.param.u64 	%rd74, [_Z12curl_vanillaPdS_S_S_S_S_S_S_S_S_S_S_S_S_S_S_S_S_S_iiS_S_S__param_6];
	ld.param.u64 	%rd73, [_Z12curl_vanillaPdS_S_S_S_S_S_S_S_S_S_S_S_S_S_S_S_S_S_iiS_S_S__param_5];
	ld.param.u64 	%rd72, [_Z12curl_vanillaPdS_S_S_S_S_S_S_S_S_S_S_S_S_S_S_S_S_S_iiS_S_S__param_4];
	ld.param.u64 	%rd71, [_Z12curl_vanillaPdS_S_S_S_S_S_S_S_S_S_S_S_S_S_S_S_S_S_iiS_S_S__param_3];
	ld.param.u64 	%rd70, [_Z12curl_vanillaPdS_S_S_S_S_S_S_S_S_S_S_S_S_S_S_S_S_S_iiS_S_S__param_2];
	neg.s32 	%r14, %r8;
	mov.u32 	%r9, %tid.x;
	mov.u32 	%r10, %ntid.x;
	mov.u32 	%r11, %ctaid.x;
	mad.lo.s32 	%r13, %r11, %r10, %r9;
	cvta.to.global.u64 	%rd1, %rd83;
	cvta.to.global.u64 	%rd2, %rd84;
	cvta.to.global.u64 	%rd3, %rd72;
	cvta.to.global.u64 	%rd4, %rd80;
	cvta.to.global.u64 	%rd5, %rd70;
	cvta.to.global.u64 	%rd6, %rd73;
	cvta.to.global.u64 	%rd7, %rd87;
	cvta.to.global.u64 	%rd8, %rd77;
	cvta.to.global.u64 	%rd9, %rd79;
	cvta.to.global.u64 	%rd10, %rd71;
	cvta.to.global.u64 	%rd11, %rd74;
	cvta.to.global.u64 	%rd12, %rd88;
	cvta.to.global.u64 	%rd13, %rd89;
$L__BB0_2:
	ld.param.u32 	%r12, [_Z12curl_vanillaPdS_S_S_S_S_S_S_S_S_S_S_S_S_S_S_S_S_S_iiS_S_S__param_19];
	ld.param.u64 	%rd86, [_Z12curl_vanillaPdS_S_S_S_S_S_S_S_S_S_S_S_S_S_S_S_S_S_iiS_S_S__param_18];
	ld.param.u64 	%rd85, [_Z12curl_vanillaPdS_S_S_S_S_S_S_S_S_S_S_S_S_S_S_S_S_S_iiS_S_S__param_17];
	ld.param.u64 	%rd82, [_Z12curl_vanillaPdS_S_S_S_S_S_S_S_S_S_S_S_S_S_S_S_S_S_iiS_S_S__param_14];
	ld.param.u64 	%rd81, [_Z12curl_vanillaPdS_S_S_S_S_S_S_S_S_S_S_S_S_S_S_S_S_S_iiS_S_S__param_13];
	ld.param.u64 	%rd78, [_Z12curl_vanillaPdS_S_S_S_S_S_S_S_S_S_S_S_S_S_S_S_S_S_iiS_S_S__param_10];
	ld.param.u64 	%rd76, [_Z12curl_vanillaPdS_S_S_S_S_S_S_S_S_S_S_S_S_S_S_S_S_S_iiS_S_S__param_8];
	ld.param.u64 	%rd75, [_Z12curl_vanillaPdS_S_S_S_S_S_S_S_S_S_S_S_S_S_S_S_S_S_iiS_S_S__param_7];
	ld.param.u64 	%rd69, [_Z12curl_vanillaPdS_S_S_S_S_S_S_S_S_S_S_S_S_S_S_S_S_S_iiS_S_S__param_1];
	ld.param.u64 	%rd68, [_Z12curl_vanillaPdS_S_S_S_S_S_S_S_S_S_S_S_S_S_S_S_S_S_iiS_S_S__param_0];
	mul.wide.s32 	%rd36, %r13, 8;
	add.s64 	%rd37, %rd13, %rd36;
	add.s64 	%rd38, %rd12, %rd36;
	add.s64 	%rd39, %rd11, %rd36;
	add.s64 	%rd40, %rd10, %rd36;
	cvta.to.global.u64 	%rd41, %rd68;
	add.s64 	%rd42, %rd41, %rd36;
	add.s64 	%rd43, %rd9, %rd36;
	cvta.to.global.u64 	%rd44, %rd78;
	add.s64 	%rd45, %rd44, %rd36;
	add.s64 	%rd46, %rd8, %rd36;
	add.s64 	%rd47, %rd7, %rd36;
	cvta.to.global.u64 	%rd48, %rd76;
	add.s64 	%rd49, %rd48, %rd36;
	cvta.to.global.u64 	%rd50, %rd82;
	add.s64 	%rd51, %rd50, %rd36;
	add.s64 	%rd52, %rd6, %rd36;
	cvta.to.global.u64 	%rd53, %rd81;
	add.s64 	%rd54, %rd53, %rd36;
	add.s64 	%rd55, %rd5, %rd36;
	add.s64 	%rd56, %rd4, %rd36;
	cvta.to.global.u64 	%rd57, %rd75;
	add.s64 	%rd58, %rd57, %rd36;
	cvta.to.global.u64 	%rd59, %rd85;
	add.s64 	%rd60, %rd59, %rd36;
	add.s64 	%rd61, %rd3, %rd36;
	add.s64 	%rd62, %rd2, %rd36;
	cvta.to.global.u64 	%rd63, %rd69;
	add.s64 	%rd64, %rd63, %rd36;
	add.s64 	%rd65, %rd1, %rd36;
	cvta.to.global.u64 	%rd66, %rd86;
	add.s64 	%rd67, %rd66, %rd36;
	ld.global.f64 	%fd1, [%rd67];
	ld.global.f64 	%fd2, [%rd65];
	mul.f64 	%fd3, %fd1, %fd2;
	ld.global.f64 	%fd4, [%rd64];
	ld.global.f64 	%fd5, [%rd62];
	mul.f64 	%fd6, %fd1, %fd5;
	ld.global.f64 	%fd7, [%rd61];
	mul.f64 	%fd8, %fd6, %fd7;
	fma.rn.f64 	%fd9, %fd3, %fd4, %fd8;
	ld.global.f64 	%fd10, [%rd60];
	mul.f64 	%fd11, %fd1, %fd10;
	ld.global.f64 	%fd12, [%rd58];
	fma.rn.f64 	%fd13, %fd11, %fd12, %fd9;
	ld.global.f64 	%fd14, [%rd56];
	mul.f64 	%fd15, %fd1, %fd14;
	ld.global.f64 	%fd16, [%rd55];
	mul.f64 	%fd17, %fd15, %fd16;
	sub.f64 	%fd18, %fd13, %fd17;
	ld.global.f64 	%fd19, [%rd54];
	mul.f64 	%fd20, %fd1, %fd19;
	ld.global.f64 	%fd21, [%rd52];
	mul.f64 	%fd22, %fd20, %fd21;
	sub.f64 	%fd23, %fd18, %fd22;
	ld.global.f64 	%fd24, [%rd51];
	mul.f64 	%fd25, %fd1, %fd24;
	ld.global.f64 	%fd26, [%rd49];
	mul.f64 	%fd27, %fd25, %fd26;
	sub.f64 	%fd28, %fd23, %fd27;
	st.global.f64 	[%rd47], %fd28;
	ld.global.f64 	%fd29, [%rd46];
	mul.f64 	%fd30, %fd1, %fd29;
	ld.global.f64 	%fd31, [%rd55];
	ld.global.f64 	%fd32, [%rd45];
	mul.f64 	%fd33, %fd1, %fd32;
	ld.global.f64 	%fd34, [%rd52];
	mul.f64 	%fd35, %fd33, %fd34;
	fma.rn.f64 	%fd36, %fd30, %fd31, %fd35;
	ld.global.f64 	%fd37, [%rd43];
	mul.f64 	%fd38, %fd1, %fd37;
	ld.global.f64 	%fd39, [%rd49];
	fma.rn.f64 	%fd40, %fd38, %fd39, %fd36;
	ld.global.f64 	%fd41, [%rd65];
	mul.f64 	%fd42, %fd1, %fd41;
	ld.global.f64 	%fd43, [%rd42];
	mul.f64 	%fd44, %fd42, %fd43;
	sub.f64 	%fd45, %fd40, %fd44;
	ld.global.f64 	%fd46, [%rd62];
	mul.f64 	%fd47, %fd1, %fd46;
	ld.global.f64 	%fd48, [%rd40];
	mul.f64 	%fd49, %fd47, %fd48;
	sub.f64 	%fd50, %fd45, %fd49;
	ld.global.f64 	%fd51, [%rd60];
	mul.f64 	%fd52, %fd1, %fd51;
	ld.global.f64 	%fd53, [%rd39];
	mul.f64 	%fd54, %fd52, %fd53;
	sub.f64 	%fd55, %fd50, %fd54;
	st.global.f64 	[%rd38], %fd55;
	ld.global.f64 	%fd56, [%rd56];
	mul.f64 	%fd57, %fd1, %fd56;
	ld.global.f64 	%fd58, [%rd42];
	ld.global.f64 	%fd59, [%rd54];
	mul.f64 	%fd60, %fd1, %fd59;
	ld.global.f64 	%fd61, [%rd40];
	mul.f64 	%fd62, %fd60, %fd61;
	fma.rn.f64 	%fd63, %fd57, %fd58, %fd62;
	ld.global.f64 	%fd64, [%rd51];
	mul.f64 	%fd65, %fd1, %fd64;
	ld.global.f64 	%fd66, [%rd39];
	fma.rn.f64 	%fd67, %fd65, %fd66, %fd63;
	ld.global.f64 	%fd68, [%rd46];
	mul.f64 	%fd69, %fd1, %fd68;
	ld.global.f64 	%fd70, [%rd64];
	mul.f64 	%fd71, %fd69, %fd70;
	sub.f64 	%fd72, %fd67, %fd71;
	ld.global.f64 	%fd73, [%rd45];
	mul.f64 	%fd74, %fd1, %fd73;
	ld.global.f64 	%fd75, [%rd61];
	mul.f64 	%fd76, %fd74, %fd75;
	sub.f64 	%fd77, %fd72, %fd76;
	ld.global.f64 	%fd78, [%rd43];
	mul.f64 	%fd79, %fd1, %fd78;
	ld.global.f64 	%fd80, [%rd58];
	mul.f64 	%fd81, %fd79, %fd80;
	sub.f64 	%fd82, %fd77, %fd81;
	st.global.f64 	[%rd37], %fd82;
	add.s32 	%r14, %r14, 1;
	setp.ne.s32 	%p2, %r14, 0;
	add.s32 	%r13, %r13, %r12;
	@%p2 bra 	$L__BB0_2;
$L__BB0_3:
	ret;

}
	// .globl	_Z11mxm_vanillaPdiS_iS_iii
.visible .entry _Z11mxm_vanillaPdiS_iS_iii(
	.param .u64 .ptr .align 1 _Z11mxm_vanillaPdiS_iS_iii_param_0,
	.param .u32 _Z11mxm_vanillaPdiS_iS_iii_param_1,
	.param .u64 .ptr .align 1 _Z11mxm_vanillaPdiS_iS_iii_param_2,
	.param .u32 _Z11mxm_vanillaPdiS_iS_iii_param_3,
	.param .u64 .ptr .align 1 _Z11mxm_vanillaPdiS_iS_iii_param_4,
	.param .u32 _Z11mxm_vanillaPdiS_iS_iii_param_5,
	.param .u32 _Z11mxm_vanillaPdiS_iS_iii_param_6,
	.param .u32 _Z11mxm_vanillaPdiS_iS_iii_param_7
)
{
	.reg .pred 	%p<43>;
	.reg .b32 	%r<160>;
	.reg .b64 	%rd<123>;
	.reg .b64 	%fd<133>;

	ld.param.u64 	%rd4, [_Z11mxm_vanillaPdiS_iS_iii_param_0];
	ld.param.u32 	%r76, [_Z11mxm_vanillaPdiS_iS_iii_param_1];
	ld.param.u64 	%rd5, [_Z11mxm_vanillaPdiS_iS_iii_param_2];
	ld.param.u32 	%r77, [_Z11mxm_vanillaPdiS_iS_iii_param_3];
	ld.param.u64 	%rd6, [_Z11mxm_vanillaPdiS_iS_iii_param_4];
	ld.param.u32 	%r78, [_Z11mxm_vanillaPdiS_iS_iii_param_5];
	ld.param.u32 	%r79, [_Z11mxm_vanillaPdiS_iS_iii_param_6];
	ld.param.u32 	%r80, [_Z11mxm_vanillaPdiS_iS_iii_param_7];
	cvta.to.global.u64 	%rd1, %rd5;
	cvta.to.global.u64 	%rd2, %rd4;
	cvta.to.global.u64 	%rd3, %rd6;
	mov.u32 	%r81, %ctaid.y;
	mov.u32 	%r82, %ntid.y;
	mov.u32 	%r83, %tid.y;
	mad.lo.s32 	%r1, %r81, %r82, %r83;
	mov.u32 	%r84, %ctaid.x;
	mov.u32 	%r85, %ntid.x;
	mov.u32 	%r86, %tid.x;
	mad.lo.s32 	%r2, %r84, %r85, %r86;
	setp.ge.s32 	%p1, %r1, %r76;
	setp.ge.s32 	%p2, %r2, %r78;
	or.pred  	%p3, %p1, %p2;
	@%p3 bra 	$L__BB1_58;
	and.b32  	%r87, %r80, 1;
	setp.eq.b32 	%p4, %r87, 1;
	selp.b32 	%r88, %r76, 0, %p4;
	mul.lo.s32 	%r3, %r88, %r77;
	shl.b32 	%r89, %r80, 30;
	shr.s32 	%r90, %r89, 31;
	and.b32  	%r91, %r90, %r77;
	mul.lo.s32 	%r4, %r91, %r78;
	shl.b32 	%r92, %r80, 29;
	shr.s32 	%r93, %r92, 31;
	and.b32  	%r94, %r93, %r76;
	mul.lo.s32 	%r5, %r94, %r78;
	shl.b32 	%r95, %r80, 28;
	shr.s32 	%r96, %r95, 31;
	and.b32  	%r6, %r96, %r76;
	mul.lo.s32 	%r7, %r6, %r78;
	setp.lt.s32 	%p5, %r80, 8;
	@%p5 bra 	$L__BB1_32;
	setp.lt.s32 	%p6, %r79, 1;
	@%p6 bra 	$L__BB1_58;
	mad.lo.s32 	%r8, %r76, %r2, %r1;
	setp.lt.s32 	%p7, %r77, 1;
	@%p7 bra 	$L__BB1_19;
	and.b32  	%r9, %r77, 7;
	and.b32  	%r10, %r77, 3;
	and.b32  	%r11, %r77, 2147483640;
	and.b32  	%r12, %r77, 1;
	mul.lo.s32 	%r13, %r6, %r77;
	mul.lo.s32 	%r14, %r77, %r2;
	mov.b32 	%r138, 0;
	mul.wide.s32 	%rd57, %r76, 8;
$L__BB1_5:
	mad.lo.s32 	%r16, %r138, %r4, %r14;
	mov.b32 	%r139, 0;
$L__BB1_6:
	setp.lt.u32 	%p16, %r77, 8;
	mad.lo.s32 	%r107, %r138, %r3, %r1;
	mad.lo.s32 	%r18, %r13, %r139, %r107;
	mov.f64 	%fd124, 0d0000000000000000;
	mov.b32 	%r142, 0;
	@%p16 bra 	$L__BB1_9;
	mov.f64 	%fd124, 0d0000000000000000;
	mov.b32 	%r140, 0;
$L__BB1_8:
	.pragma "nounroll";
	mad.lo.s32 	%r109, %r140, %r76, %r18;
	mul.wide.s32 	%rd33, %r109, 8;
	add.s64 	%rd34, %rd2, %rd33;
	ld.global.f64 	%fd28, [%rd34];
	add.s32 	%r110, %r16, %r140;
	mul.wide.s32 	%rd35, %r110, 8;
	add.s64 	%rd36, %rd1, %rd35;
	ld.global.f64 	%fd29, [%rd36];
	fma.rn.f64 	%fd30, %fd28, %fd29, %fd124;
	mul.wide.s32 	%rd37, %r76, 8;
	add.s64 	%rd38, %rd34, %rd37;
	ld.global.f64 	%fd31, [%rd38];
	ld.global.f64 	%fd32, [%rd36+8];
	fma.rn.f64 	%fd33, %fd31, %fd32, %fd30;
	add.s64 	%rd39, %rd38, %rd37;
	ld.global.f64 	%fd34, [%rd39];
	ld.global.f64 	%fd35, [%rd36+16];
	fma.rn.f64 	%fd36, %fd34, %fd35, %fd33;
	add.s64 	%rd40, %rd39, %rd37;
	ld.global.f64 	%fd37, [%rd40];
	ld.global.f64 	%fd38, [%rd36+24];
	fma.rn.f64 	%fd39, %fd37, %fd38, %fd36;
	add.s64 	%rd41, %rd40, %rd37;
	ld.global.f64 	%fd40, [%rd41];
	ld.global.f64 	%fd41, [%rd36+32];
	fma.rn.f64 	%fd42, %fd40, %fd41, %fd39;
	add.s64 	%rd42, %rd41, %rd37;
	ld.global.f64 	%fd43, [%rd42];
	ld.global.f64 	%fd44, [%rd36+40];
	fma.rn.f64 	%fd45, %fd43, %fd44, %fd42;
	add.s64 	%rd43, %rd42, %rd37;
	ld.global.f64 	%fd46, [%rd43];
	ld.global.f64 	%fd47, [%rd36+48];
	fma.rn.f64 	%fd48, %fd46, %fd47, %fd45;
	add.s64 	%rd44, %rd43, %rd37;
	ld.global.f64 	%fd49, [%rd44];
	ld.global.f64 	%fd50, [%rd36+56];
	fma.rn.f64 	%fd124, %fd49, %fd50, %fd48;
	add.s32 	%r140, %r140, 8;
	setp.ne.s32 	%p17, %r140, %r11;
	mov.u32 	%r142, %r11;
	@%p17 bra 	$L__BB1_8;
$L__BB1_9:
	setp.eq.s32 	%p18, %r9, 0;
	@%p18 bra 	$L__BB1_17;
	add.s32 	%r111, %r9, -1;
	setp.lt.u32 	%p19, %r111, 3;
	@%p19 bra 	$L__BB1_12;
	mad.lo.s32 	%r112, %r142, %r76, %r18;
	mul.wide.s32 	%rd45, %r112, 8;
	add.s64 	%rd46, %rd2, %rd45;
	ld.global.f64 	%fd52, [%rd46];
	add.s32 	%r113, %r16, %r142;
	mul.wide.s32 	%rd47, %r113, 8;
	add.s64 	%rd48, %rd1, %rd47;
	ld.global.f64 	%fd53, [%rd48];
	fma.rn.f64 	%fd54, %fd52, %fd53, %fd124;
	add.s64 	%rd50, %rd46, %rd57;
	ld.global.f64 	%fd55, [%rd50];
	ld.global.f64 	%fd56, [%rd48+8];
	fma.rn.f64 	%fd57, %fd55, %fd56, %fd54;
	add.s64 	%rd51, %rd50, %rd57;
	ld.global.f64 	%fd58, [%rd51];
	ld.global.f64 	%fd59, [%rd48+16];
	fma.rn.f64 	%fd60, %fd58, %fd59, %fd57;
	add.s64 	%rd52, %rd51, %rd57;
	ld.global.f64 	%fd61, [%rd52];
	ld.global.f64 	%fd62, [%rd48+24];
	fma.rn.f64 	%fd124, %fd61, %fd62, %fd60;
	add.s32 	%r142, %r142, 4;
$L__BB1_12:
	setp.eq.s32 	%p20, %r10, 0;
	@%p20 bra 	$L__BB1_17;
	setp.eq.s32 	%p21, %r10, 1;
	@%p21 bra 	$L__BB1_15;
	mad.lo.s32 	%r114, %r142, %r76, %r18;
	mul.wide.s32 	%rd53, %r114, 8;
	add.s64 	%rd54, %rd2, %rd53;
	ld.global.f64 	%fd64, [%rd54];
	add.s32 	%r115, %r16, %r142;
	mul.wide.s32 	%rd55, %r115, 8;
	add.s64 	%rd56, %rd1, %rd55;
	ld.global.f64 	%fd65, [%rd56];
	fma.rn.f64 	%fd66, %fd64, %fd65, %fd124;
	add.s64 	%rd58, %rd54, %rd57;
	ld.global.f64 	%fd67, [%rd58];
	ld.global.f64 	%fd68, [%rd56+8];
	fma.rn.f64 	%fd124, %fd67, %fd68, %fd66;
	add.s32 	%r142, %r142, 2;
$L__BB1_15:
	setp.eq.s32 	%p22, %r12, 0;
	@%p22 bra 	$L__BB1_17;
	mad.lo.s32 	%r116, %r142, %r76, %r18;
	mul.wide.s32 	%rd59, %r116, 8;
	add.s64 	%rd60, %rd2, %rd59;
	ld.global.f64 	%fd69, [%rd60];
	add.s32 	%r117, %r16, %r142;
	mul.wide.s32 	%rd61, %r117, 8;
	add.s64 	%rd62, %rd1, %rd61;
	ld.global.f64 	%fd70, [%rd62];
	fma.rn.f64 	%fd124, %fd69, %fd70, %fd124;
$L__BB1_17:
	mad.lo.s32 	%r118, %r138, %r5, %r8;
	mad.lo.s32 	%r119, %r7, %r139, %r118;
	mul.wide.s32 	%rd63, %r119, 8;
	add.s64 	%rd64, %rd3, %rd63;
	st.global.f64 	[%rd64], %fd124;
	add.s32 	%r139, %r139, 1;
	setp.ne.s32 	%p23, %r139, %r76;
	@%p23 bra 	$L__BB1_6;
	add.s32 	%r138, %r138, 1;
	setp.eq.s32 	%p24, %r138, %r79;
	@%p24 bra 	$L__BB1_58;
	bra.uni 	$L__BB1_5;
$L__BB1_19:
	add.s32 	%r28, %r76, -1;
	and.b32  	%r29, %r76, 7;
	add.s32 	%r30, %r29, -1;
	and.b32  	%r31, %r76, 3;
	and.b32  	%r32, %r76, 2147483640;
	and.b32  	%r33, %r76, 1;
	mov.b32 	%r144, 0;
	mul.wide.s32 	%rd28, %r7, 8;
$L__BB1_20:
	setp.lt.u32 	%p8, %r28, 7;
	mad.lo.s32 	%r35, %r144, %r5, %r8;
	mov.b32 	%r147, 0;
	@%p8 bra 	$L__BB1_23;
	mov.b32 	%r145, 0;
$L__BB1_22:
	.pragma "nounroll";
	mad.lo.s32 	%r100, %r7, %r145, %r35;
	mul.wide.s32 	%rd7, %r100, 8;
	add.s64 	%rd8, %rd3, %rd7;
	mov.b64 	%rd9, 0;
	st.global.u64 	[%rd8], %rd9;
	add.s64 	%rd11, %rd8, %rd28;
	st.global.u64 	[%rd11], %rd9;
	add.s64 	%rd12, %rd11, %rd28;
	st.global.u64 	[%rd12], %rd9;
	add.s64 	%rd13, %rd12, %rd28;
	st.global.u64 	[%rd13], %rd9;
	add.s64 	%rd14, %rd13, %rd28;
	st.global.u64 	[%rd14], %rd9;
	add.s64 	%rd15, %rd14, %rd28;
	st.global.u64 	[%rd15], %rd9;
	add.s64 	%rd16, %rd15, %rd28;
	st.global.u64 	[%rd16], %rd9;
	add.s64 	%rd17, %rd16, %rd28;
	st.global.u64 	[%rd17], %rd9;
	add.s32 	%r145, %r145, 8;
	setp.ne.s32 	%p9, %r145, %r32;
	mov.u32 	%r147, %r32;
	@%p9 bra 	$L__BB1_22;
$L__BB1_23:
	setp.eq.s32 	%p10, %r29, 0;
	@%p10 bra 	$L__BB1_31;
	setp.lt.u32 	%p11, %r30, 3;
	@%p11 bra 	$L__BB1_26;
	mad.lo.s32 	%r101, %r7, %r147, %r35;
	mul.wide.s32 	%rd18, %r101, 8;
	add.s64 	%rd19, %rd3, %rd18;
	mov.b64 	%rd20, 0;
	st.global.u64 	[%rd19], %rd20;
	add.s64 	%rd22, %rd19, %rd28;
	st.global.u64 	[%rd22], %rd20;
	add.s64 	%rd23, %rd22, %rd28;
	st.global.u64 	[%rd23], %rd20;
	add.s64 	%rd24, %rd23, %rd28;
	st.global.u64 	[%rd24], %rd20;
	add.s32 	%r147, %r147, 4;
$L__BB1_26:
	setp.eq.s32 	%p12, %r31, 0;
	@%p12 bra 	$L__BB1_31;
	setp.eq.s32 	%p13, %r31, 1;
	@%p13 bra 	$L__BB1_29;
	mad.lo.s32 	%r102, %r7, %r147, %r35;
	mul.wide.s32 	%rd25, %r102, 8;
	add.s64 	%rd26, %rd3, %rd25;
	mov.b64 	%rd27, 0;
	st.global.u64 	[%rd26], %rd27;
	add.s64 	%rd29, %rd26, %rd28;
	st.global.u64 	[%rd29], %rd27;
	add.s32 	%r147, %r147, 2;
$L__BB1_29:
	setp.eq.s32 	%p14, %r33, 0;
	@%p14 bra 	$L__BB1_31;
	mad.lo.s32 	%r103, %r7, %r147, %r35;
	mul.wide.s32 	%rd30, %r103, 8;
	add.s64 	%rd31, %rd3, %rd30;
	mov.b64 	%rd32, 0;
	st.global.u64 	[%rd31], %rd32;
$L__BB1_31:
	add.s32 	%r144, %r144, 1;
	setp.eq.s32 	%p15, %r144, %r79;
	@%p15 bra 	$L__BB1_58;
	bra.uni 	$L__BB1_20;
$L__BB1_32:
	setp.lt.s32 	%p25, %r79, 1;
	@%p25 bra 	$L__BB1_58;
	setp.lt.s32 	%p26, %r77, 1;
	mad.lo.s32 	%r44, %r76, %r2, %r1;
	@%p26 bra 	$L__BB1_47;
	and.b32  	%r45, %r77, 7;
	and.b32  	%r46, %r77, 2147483640;
	and.b32  	%r47, %r77, 1;
	neg.s32 	%r48, %r46;
	shl.b32 	%r49, %r76, 3;
	mul.lo.s32 	%r50, %r77, %r2;
	mov.b32 	%r149, 0;
	mul.wide.s32 	%rd115, %r76, 8;
$L__BB1_35:
	setp.lt.u32 	%p35, %r77, 8;
	mad.lo.s32 	%r52, %r149, %r3, %r1;
	mad.lo.s32 	%r53, %r149, %r4, %r50;
	mov.f64 	%fd132, 0d0000000000000000;
	mov.b32 	%r154, 0;
	@%p35 bra 	$L__BB1_38;
	mov.f64 	%fd132, 0d0000000000000000;
	mov.u32 	%r150, %r53;
	mov.u32 	%r151, %r52;
	mov.u32 	%r152, %r48;
$L__BB1_37:
	.pragma "nounroll";
	mul.wide.s32 	%rd91, %r150, 8;
	add.s64 	%rd92, %rd1, %rd91;
	mul.wide.s32 	%rd93, %r151, 8;
	add.s64 	%rd94, %rd2, %rd93;
	ld.global.f64 	%fd74, [%rd94];
	ld.global.f64 	%fd75, [%rd92];
	fma.rn.f64 	%fd76, %fd74, %fd75, %fd132;
	mul.wide.s32 	%rd95, %r76, 8;
	add.s64 	%rd96, %rd94, %rd95;
	ld.global.f64 	%fd77, [%rd96];
	ld.global.f64 	%fd78, [%rd92+8];
	fma.rn.f64 	%fd79, %fd77, %fd78, %fd76;
	add.s64 	%rd97, %rd96, %rd95;
	ld.global.f64 	%fd80, [%rd97];
	ld.global.f64 	%fd81, [%rd92+16];
	fma.rn.f64 	%fd82, %fd80, %fd81, %fd79;
	add.s64 	%rd98, %rd97, %rd95;
	ld.global.f64 	%fd83, [%rd98];
	ld.global.f64 	%fd84, [%rd92+24];
	fma.rn.f64 	%fd85, %fd83, %fd84, %fd82;
	add.s64 	%rd99, %rd98, %rd95;
	ld.global.f64 	%fd86, [%rd99];
	ld.global.f64 	%fd87, [%rd92+32];
	fma.rn.f64 	%fd88, %fd86, %fd87, %fd85;
	add.s64 	%rd100, %rd99, %rd95;
	ld.global.f64 	%fd89, [%rd100];
	ld.global.f64 	%fd90, [%rd92+40];
	fma.rn.f64 	%fd91, %fd89, %fd90, %fd88;
	add.s64 	%rd101, %rd100, %rd95;
	ld.global.f64 	%fd92, [%rd101];
	ld.global.f64 	%fd93, [%rd92+48];
	fma.rn.f64 	%fd94, %fd92, %fd93, %fd91;
	add.s64 	%rd102, %rd101, %rd95;
	ld.global.f64 	%fd95, [%rd102];
	ld.global.f64 	%fd96, [%rd92+56];
	fma.rn.f64 	%fd132, %fd95, %fd96, %fd94;
	add.s32 	%r152, %r152, 8;
	add.s32 	%r151, %r151, %r49;
	add.s32 	%r150, %r150, 8;
	setp.ne.s32 	%p36, %r152, 0;
	mov.u32 	%r154, %r46;
	@%p36 bra 	$L__BB1_37;
$L__BB1_38:
	setp.eq.s32 	%p37, %r45, 0;
	@%p37 bra 	$L__BB1_46;
	add.s32 	%r129, %r45, -1;
	setp.lt.u32 	%p38, %r129, 3;
	@%p38 bra 	$L__BB1_41;
	mad.lo.s32 	%r130, %r154, %r76, %r52;
	mul.wide.s32 	%rd103, %r130, 8;
	add.s64 	%rd104, %rd2, %rd103;
	ld.global.f64 	%fd98, [%rd104];
	add.s32 	%r131, %r53, %r154;
	mul.wide.s32 	%rd105, %r131, 8;
	add.s64 	%rd106, %rd1, %rd105;
	ld.global.f64 	%fd99, [%rd106];
	fma.rn.f64 	%fd100, %fd98, %fd99, %fd132;
	add.s64 	%rd108, %rd104, %rd115;
	ld.global.f64 	%fd101, [%rd108];
	ld.global.f64 	%fd102, [%rd106+8];
	fma.rn.f64 	%fd103, %fd101, %fd102, %fd100;
	add.s64 	%rd109, %rd108, %rd115;
	ld.global.f64 	%fd104, [%rd109];
	ld.global.f64 	%fd105, [%rd106+16];
	fma.rn.f64 	%fd106, %fd104, %fd105, %fd103;
	add.s64 	%rd110, %rd109, %rd115;
	ld.global.f64 	%fd107, [%rd110];
	ld.global.f64 	%fd108, [%rd106+24];
	fma.rn.f64 	%fd132, %fd107, %fd108, %fd106;
	add.s32 	%r154, %r154, 4;
$L__BB1_41:
	and.b32  	%r132, %r77, 3;
	setp.eq.s32 	%p39, %r132, 0;
	@%p39 bra 	$L__BB1_46;
	setp.eq.s32 	%p40, %r132, 1;
	@%p40 bra 	$L__BB1_44;
	mad.lo.s32 	%r133, %r154, %r76, %r52;
	mul.wide.s32 	%rd111, %r133, 8;
	add.s64 	%rd112, %rd2, %rd111;
	ld.global.f64 	%fd110, [%rd112];
	add.s32 	%r134, %r53, %r154;
	mul.wide.s32 	%rd113, %r134, 8;
	add.s64 	%rd114, %rd1, %rd113;
	ld.global.f64 	%fd111, [%rd114];
	fma.rn.f64 	%fd112, %fd110, %fd111, %fd132;
	add.s64 	%rd116, %rd112, %rd115;
	ld.global.f64 	%fd113, [%rd116];
	ld.global.f64 	%fd114, [%rd114+8];
	fma.rn.f64 	%fd132, %fd113, %fd114, %fd112;
	add.s32 	%r154, %r154, 2;
$L__BB1_44:
	setp.eq.s32 	%p41, %r47, 0;
	@%p41 bra 	$L__BB1_46;
	mad.lo.s32 	%r135, %r154, %r76, %r52;
	mul.wide.s32 	%rd117, %r135, 8;
	add.s64 	%rd118, %rd2, %rd117;
	ld.global.f64 	%fd115, [%rd118];
	add.s32 	%r136, %r53, %r154;
	mul.wide.s32 	%rd119, %r136, 8;
	add.s64 	%rd120, %rd1, %rd119;
	ld.global.f64 	%fd116, [%rd120];
	fma.rn.f64 	%fd132, %fd115, %fd116, %fd132;
$L__BB1_46:
	mad.lo.s32 	%r137, %r149, %r5, %r44;
	mul.wide.s32 	%rd121, %r137, 8;
	add.s64 	%rd122, %rd3, %rd121;
	st.global.f64 	[%rd122], %fd132;
	add.s32 	%r149, %r149, 1;
	setp.eq.s32 	%p42, %r149, %r79;
	@%p42 bra 	$L__BB1_58;
	bra.uni 	$L__BB1_35;
$L__BB1_47:
	and.b32  	%r66, %r79, 7;
	setp.lt.u32 	%p27, %r79, 8;
	mov.b32 	%r158, 0;
	@%p27 bra 	$L__BB1_50;
	and.b32  	%r158, %r79, 2147483640;
	mov.b32 	%r156, 0;
	mul.wide.s32 	%rd68, %r5, 8;
$L__BB1_49:
	.pragma "nounroll";
	mad.lo.s32 	%r122, %r156, %r5, %r44;
	mul.wide.s32 	%rd65, %r122, 8;
	add.s64 	%rd66, %rd3, %rd65;
	mov.b64 	%rd67, 0;
	st.global.u64 	[%rd66], %rd67;
	add.s64 	%rd69, %rd66, %rd68;
	st.global.u64 	[%rd69], %rd67;
	add.s64 	%rd70, %rd69, %rd68;
	st.global.u64 	[%rd70], %rd67;
	add.s64 	%rd71, %rd70, %rd68;
	st.global.u64 	[%rd71], %rd67;
	add.s64 	%rd72, %rd71, %rd68;
	st.global.u64 	[%rd72], %rd67;
	add.s64 	%rd73, %rd72, %rd68;
	st.global.u64 	[%rd73], %rd67;
	add.s64 	%rd74, %rd73, %rd68;
	st.global.u64 	[%rd74], %rd67;
	add.s64 	%rd75, %rd74, %rd68;
	st.global.u64 	[%rd75], %rd67;
	add.s32 	%r156, %r156, 8;
	setp.ne.s32 	%p28, %r156, %r158;
	@%p28 bra 	$L__BB1_49;
$L__BB1_50:
	setp.eq.s32 	%p29, %r66, 0;
	@%p29 bra 	$L__BB1_58;
	and.b32  	%r71, %r79, 3;
	setp.lt.u32 	%p30, %r66, 4;
	@%p30 bra 	$L__BB1_53;
	mad.lo.s32 	%r123, %r158, %r5, %r44;
	mul.wide.s32 	%rd76, %r123, 8;
	add.s64 	%rd77, %rd3, %rd76;
	mov.b64 	%rd78, 0;
	st.global.u64 	[%rd77], %rd78;
	mul.wide.s32 	%rd79, %r5, 8;
	add.s64 	%rd80, %rd77, %rd79;
	st.global.u64 	[%rd80], %rd78;
	add.s64 	%rd81, %rd80, %rd79;
	st.global.u64 	[%rd81], %rd78;
	add.s64 	%rd82, %rd81, %rd79;
	st.global.u64 	[%rd82], %rd78;
	add.s32 	%r158, %r158, 4;
$L__BB1_53:
	setp.eq.s32 	%p31, %r71, 0;
	@%p31 bra 	$L__BB1_58;
	setp.eq.s32 	%p32, %r71, 1;
	@%p32 bra 	$L__BB1_56;
	mad.lo.s32 	%r124, %r158, %r5, %r44;
	mul.wide.s32 	%rd83, %r124, 8;
	add.s64 	%rd84, %rd3, %rd83;
	mov.b64 	%rd85, 0;
	st.global.u64 	[%rd84], %rd85;
	mul.wide.s32 	%rd86, %r5, 8;
	add.s64 	%rd87, %rd84, %rd86;
	st.global.u64 	[%rd87], %rd85;
	add.s32 	%r158, %r158, 2;
$L__BB1_56:
	and.b32  	%r125, %r79, 1;
	setp.eq.b32 	%p33, %r125, 1;
	not.pred 	%p34, %p33;
	@%p34 bra 	$L__BB1_58;
	mad.lo.s32 	%r126, %r158, %r5, %r44;
	mul.wide.s32 	%rd88, %r126, 8;
	add.s64 	%rd89, %rd3, %rd88;
	mov.b64 	%rd90, 0;
	st.global.u64 	[%rd89], %rd90;
$L__BB1_58:
	ret;

}
	// .globl	_Z6mxm_1dPdiS_iS_i
.visible .entry _Z6mxm_1dPdiS_iS_i(
	.param .u64 .ptr .align 1 _Z6mxm_1dPdiS_iS_i_param_0,
	.param .u32 _Z6mxm_1dPdiS_iS_i_param_1,
	.param .u64 .ptr .align 1 _Z6mxm_1dPdiS_iS_i_param_2,
	.param .u32 _Z6mxm_1dPdiS_iS_i_param_3,
	.param .u64 .ptr .align 1 _Z6mxm_1dPdiS_iS_i_param_4,
	.param .u32 _Z6mxm_1dPdiS_iS_i_param_5
)
{
	.reg .pred 	%p<22>;
	.reg .b32 	%r<63>;
	.reg .b64 	%rd<79>;
	.reg .b64 	%fd<67>;

	ld.param.u64 	%rd7, [_Z6mxm_1dPdiS_iS_i_param_0];
	ld.param.u32 	%r28, [_Z6mxm_1dPdiS_iS_i_param_1];
	ld.param.u64 	%rd8, [_Z6mxm_1dPdiS_iS_i_param_2];
	ld.param.u32 	%r29, [_Z6mxm_1dPdiS_iS_i_param_3];
	ld.param.u64 	%rd9, [_Z6mxm_1dPdiS_iS_i_param_4];
	ld.param.u32 	%r30, [_Z6mxm_1dPdiS_iS_i_param_5];
	cvta.to.global.u64 	%rd1, %rd8;
	cvta.to.global.u64 	%rd2, %rd7;
	cvta.to.global.u64 	%rd3, %rd9;
	mov.u32 	%r31, %ctaid.x;
	mov.u32 	%r32, %ntid.x;
	mov.u32 	%r33, %tid.x;
	mad.lo.s32 	%r1, %r31, %r32, %r33;
	setp.ge.s32 	%p1, %r1, %r28;
	setp.lt.s32 	%p2, %r30, 1;
	or.pred  	%p3, %p1, %p2;
	@%p3 bra 	$L__BB2_26;
	setp.lt.s32 	%p4, %r29, 1;
	@%p4 bra 	$L__BB2_15;
	and.b32  	%r2, %r29, 7;
	and.b32  	%r3, %r29, 2147483640;
	neg.s32 	%r4, %r3;
	shl.b32 	%r5, %r28, 3;
	mov.b32 	%r53, 0;
	mul.wide.s32 	%rd65, %r28, 8;
$L__BB2_3:
	setp.lt.u32 	%p13, %r29, 8;
	mul.lo.s32 	%r7, %r53, %r29;
	mov.f64 	%fd66, 0d0000000000000000;
	mov.b32 	%r57, 0;
	@%p13 bra 	$L__BB2_6;
	mul.wide.u32 	%rd36, %r7, 8;
	add.s64 	%rd37, %rd1, %rd36;
	add.s64 	%rd78, %rd37, 32;
	mov.f64 	%fd66, 0d0000000000000000;
	mov.u32 	%r54, %r1;
	mov.u32 	%r55, %r4;
$L__BB2_5:
	.pragma "nounroll";
	mul.wide.s32 	%rd38, %r54, 8;
	add.s64 	%rd39, %rd2, %rd38;
	ld.global.f64 	%fd16, [%rd39];
	ld.global.f64 	%fd17, [%rd78+-32];
	fma.rn.f64 	%fd18, %fd16, %fd17, %fd66;
	mul.wide.s32 	%rd40, %r28, 8;
	add.s64 	%rd41, %rd39, %rd40;
	ld.global.f64 	%fd19, [%rd41];
	ld.global.f64 	%fd20, [%rd78+-24];
	fma.rn.f64 	%fd21, %fd19, %fd20, %fd18;
	add.s64 	%rd42, %rd41, %rd40;
	ld.global.f64 	%fd22, [%rd42];
	ld.global.f64 	%fd23, [%rd78+-16];
	fma.rn.f64 	%fd24, %fd22, %fd23, %fd21;
	add.s64 	%rd43, %rd42, %rd40;
	ld.global.f64 	%fd25, [%rd43];
	ld.global.f64 	%fd26, [%rd78+-8];
	fma.rn.f64 	%fd27, %fd25, %fd26, %fd24;
	add.s64 	%rd44, %rd43, %rd40;
	ld.global.f64 	%fd28, [%rd44];
	ld.global.f64 	%fd29, [%rd78];
	fma.rn.f64 	%fd30, %fd28, %fd29, %fd27;
	add.s64 	%rd45, %rd44, %rd40;
	ld.global.f64 	%fd31, [%rd45];
	ld.global.f64 	%fd32, [%rd78+8];
	fma.rn.f64 	%fd33, %fd31, %fd32, %fd30;
	add.s64 	%rd46, %rd45, %rd40;
	ld.global.f64 	%fd34, [%rd46];
	ld.global.f64 	%fd35, [%rd78+16];
	fma.rn.f64 	%fd36, %fd34, %fd35, %fd33;
	add.s64 	%rd47, %rd46, %rd40;
	ld.global.f64 	%fd37, [%rd47];
	ld.global.f64 	%fd38, [%rd78+24];
	fma.rn.f64 	%fd66, %fd37, %fd38, %fd36;
	add.s32 	%r55, %r55, 8;
	add.s32 	%r54, %r54, %r5;
	add.s64 	%rd78, %rd78, 64;
	setp.ne.s32 	%p14, %r55, 0;
	mov.u32 	%r57, %r3;
	@%p14 bra 	$L__BB2_5;
$L__BB2_6:
	setp.eq.s32 	%p15, %r2, 0;
	@%p15 bra 	$L__BB2_14;
	add.s32 	%r43, %r2, -1;
	setp.lt.u32 	%p16, %r43, 3;
	@%p16 bra 	$L__BB2_9;
	mad.lo.s32 	%r44, %r57, %r28, %r1;
	mul.wide.s32 	%rd48, %r44, 8;
	add.s64 	%rd49, %rd2, %rd48;
	ld.global.f64 	%fd40, [%rd49];
	add.s32 	%r45, %r57, %r7;
	mul.wide.u32 	%rd50, %r45, 8;
	add.s64 	%rd51, %rd1, %rd50;
	ld.global.f64 	%fd41, [%rd51];
	fma.rn.f64 	%fd42, %fd40, %fd41, %fd66;
	add.s64 	%rd53, %rd49, %rd65;
	ld.global.f64 	%fd43, [%rd53];
	cvt.u64.u32 	%rd54, %r7;
	cvt.u64.u32 	%rd55, %r57;
	add.s64 	%rd56, %rd55, %rd54;
	shl.b64 	%rd57, %rd56, 3;
	add.s64 	%rd58, %rd1, %rd57;
	ld.global.f64 	%fd44, [%rd58+8];
	fma.rn.f64 	%fd45, %fd43, %fd44, %fd42;
	add.s64 	%rd59, %rd53, %rd65;
	ld.global.f64 	%fd46, [%rd59];
	ld.global.f64 	%fd47, [%rd58+16];
	fma.rn.f64 	%fd48, %fd46, %fd47, %fd45;
	add.s64 	%rd60, %rd59, %rd65;
	ld.global.f64 	%fd49, [%rd60];
	ld.global.f64 	%fd50, [%rd58+24];
	fma.rn.f64 	%fd66, %fd49, %fd50, %fd48;
	add.s32 	%r57, %r57, 4;
$L__BB2_9:
	and.b32  	%r46, %r29, 3;
	setp.eq.s32 	%p17, %r46, 0;
	@%p17 bra 	$L__BB2_14;
	setp.eq.s32 	%p18, %r46, 1;
	@%p18 bra 	$L__BB2_12;
	mad.lo.s32 	%r47, %r57, %r28, %r1;
	mul.wide.s32 	%rd61, %r47, 8;
	add.s64 	%rd62, %rd2, %rd61;
	ld.global.f64 	%fd52, [%rd62];
	add.s32 	%r48, %r57, %r7;
	mul.wide.u32 	%rd63, %r48, 8;
	add.s64 	%rd64, %rd1, %rd63;
	ld.global.f64 	%fd53, [%rd64];
	fma.rn.f64 	%fd54, %fd52, %fd53, %fd66;
	add.s64 	%rd66, %rd62, %rd65;
	ld.global.f64 	%fd55, [%rd66];
	cvt.u64.u32 	%rd67, %r7;
	cvt.u64.u32 	%rd68, %r57;
	add.s64 	%rd69, %rd68, %rd67;
	shl.b64 	%rd70, %rd69, 3;
	add.s64 	%rd71, %rd1, %rd70;
	ld.global.f64 	%fd56, [%rd71+8];
	fma.rn.f64 	%fd66, %fd55, %fd56, %fd54;
	add.s32 	%r57, %r57, 2;
$L__BB2_12:
	and.b32  	%r49, %r29, 1;
	setp.eq.b32 	%p19, %r49, 1;
	not.pred 	%p20, %p19;
	@%p20 bra 	$L__BB2_14;
	mad.lo.s32 	%r50, %r57, %r28, %r1;
	mul.wide.s32 	%rd72, %r50, 8;
	add.s64 	%rd73, %rd2, %rd72;
	ld.global.f64 	%fd57, [%rd73];
	add.s32 	%r51, %r57, %r7;
	mul.wide.u32 	%rd74, %r51, 8;
	add.s64 	%rd75, %rd1, %rd74;
	ld.global.f64 	%fd58, [%rd75];
	fma.rn.f64 	%fd66, %fd57, %fd58, %fd66;
$L__BB2_14:
	mad.lo.s32 	%r52, %r53, %r28, %r1;
	mul.wide.s32 	%rd76, %r52, 8;
	add.s64 	%rd77, %rd3, %rd76;
	st.global.f64 	[%rd77], %fd66;
	add.s32 	%r53, %r53, 1;
	setp.eq.s32 	%p21, %r53, %r30;
	@%p21 bra 	$L__BB2_26;
	bra.uni 	$L__BB2_3;
$L__BB2_15:
	and.b32  	%r18, %r30, 7;
	setp.lt.u32 	%p5, %r30, 8;
	mov.b32 	%r61, 0;
	@%p5 bra 	$L__BB2_18;
	and.b32  	%r61, %r30, 2147483640;
	mov.b32 	%r59, 0;
	mul.wide.s32 	%rd13, %r28, 8;
$L__BB2_17:
	.pragma "nounroll";
	mad.lo.s32 	%r36, %r59, %r28, %r1;
	mul.wide.s32 	%rd10, %r36, 8;
	add.s64 	%rd11, %rd3, %rd10;
	mov.b64 	%rd12, 0;
	st.global.u64 	[%rd11], %rd12;
	add.s64 	%rd14, %rd11, %rd13;
	st.global.u64 	[%rd14], %rd12;
	add.s64 	%rd15, %rd14, %rd13;
	st.global.u64 	[%rd15], %rd12;
	add.s64 	%rd16, %rd15, %rd13;
	st.global.u64 	[%rd16], %rd12;
	add.s64 	%rd17, %rd16, %rd13;
	st.global.u64 	[%rd17], %rd12;
	add.s64 	%rd18, %rd17, %rd13;
	st.global.u64 	[%rd18], %rd12;
	add.s64 	%rd19, %rd18, %rd13;
	st.global.u64 	[%rd19], %rd12;
	add.s64 	%rd20, %rd19, %rd13;
	st.global.u64 	[%rd20], %rd12;
	add.s32 	%r59, %r59, 8;
	setp.ne.s32 	%p6, %r59, %r61;
	@%p6 bra 	$L__BB2_17;
$L__BB2_18:
	setp.eq.s32 	%p7, %r18, 0;
	@%p7 bra 	$L__BB2_26;
	and.b32  	%r23, %r30, 3;
	setp.lt.u32 	%p8, %r18, 4;
	@%p8 bra 	$L__BB2_21;
	mad.lo.s32 	%r37, %r61, %r28, %r1;
	mul.wide.s32 	%rd21, %r37, 8;
	add.s64 	%rd22, %rd3, %rd21;
	mov.b64 	%rd23, 0;
	st.global.u64 	[%rd22], %rd23;
	mul.wide.s32 	%rd24, %r28, 8;
	add.s64 	%rd25, %rd22, %rd24;
	st.global.u64 	[%rd25], %rd23;
	add.s64 	%rd26, %rd25, %rd24;
	st.global.u64 	[%rd26], %rd23;
	add.s64 	%rd27, %rd26, %rd24;
	st.global.u64 	[%rd27], %rd23;
	add.s32 	%r61, %r61, 4;
$L__BB2_21:
	setp.eq.s32 	%p9, %r23, 0;
	@%p9 bra 	$L__BB2_26;
	setp.eq.s32 	%p10, %r23, 1;
	@%p10 bra 	$L__BB2_24;
	mad.lo.s32 	%r38, %r61, %r28, %r1;
	mul.wide.s32 	%rd28, %r38, 8;
	add.s64 	%rd29, %rd3, %rd28;
	mov.b64 	%rd30, 0;
	st.global.u64 	[%rd29], %rd30;
	mul.wide.s32 	%rd31, %r28, 8;
	add.s64 	%rd32, %rd29, %rd31;
	st.global.u64 	[%rd32], %rd30;
	add.s32 	%r61, %r61, 2;
$L__BB2_24:
	and.b32  	%r39, %r30, 1;
	setp.eq.b32 	%p11, %r39, 1;
	not.pred 	%p12, %p11;
	@%p12 bra 	$L__BB2_26;
	mad.lo.s32 	%r40, %r61, %r28, %r1;
	mul.wide.s32 	%rd33, %r40, 8;
	add.s64 	%rd34, %rd3, %rd33;
	mov.b64 	%rd35, 0;
	st.global.u64 	[%rd34], %rd35;
$L__BB2_26:
	ret;

}
	// .globl	_Z10mxm_sharedPdiS_iS_i
.visible .entry _Z10mxm_sharedPdiS_iS_i(
	.param .u64 .ptr .align 1 _Z10mxm_sharedPdiS_iS_i_param_0,
	.param .u32 _Z10mxm_sharedPdiS_iS_i_param_1,
	.param .u64 .ptr .align 1 _Z10mxm_sharedPdiS_iS_i_param_2,
	.param .u32 _Z10mxm_sharedPdiS_iS_i_param_3,
	.param .u64 .ptr .align 1 _Z10mxm_sharedPdiS_iS_i_param_4,
	.param .u32 _Z10mxm_sharedPdiS_iS_i_param_5
)
{
	.reg .pred 	%p<8>;
	.reg .b32 	%r<92>;
	.reg .b64 	%rd<31>;
	.reg .b64 	%fd<359>;
	// demoted variable
	.shared .align 8 .b8 _ZZ10mxm_sharedPdiS_iS_iE2as[2048];
	// demoted variable
	.shared .align 8 .b8 _ZZ10mxm_sharedPdiS_iS_iE2bs[2048];
	ld.param.u32 	%r16, [_Z10mxm_sharedPdiS_iS_i_param_1];
	ld.param.u64 	%rd4, [_Z10mxm_sharedPdiS_iS_i_param_4];
	shr.s32 	%r18, %r16, 31;
	shr.u32 	%r19, %r18, 28;
	add.s32 	%r20, %r16, %r19;
	shr.s32 	%r1, %r20, 4;
	setp.lt.s32 	%p1, %r16, 16;
	@%p1 bra 	$L__BB3_9;
	ld.param.u32 	%r84, [_Z10mxm_sharedPdiS_iS_i_param_3];
	ld.param.u32 	%r81, [_Z10mxm_sharedPdiS_iS_i_param_1];
	mov.u32 	%r22, %tid.x;
	mov.u32 	%r23, %tid.y;
	mov.u32 	%r24, %ctaid.x;
	shl.b32 	%r25, %r24, 4;
	add.s32 	%r26, %r25, %r22;
	cvta.to.global.u64 	%rd5, %rd4;
	mul.lo.s32 	%r27, %r81, %r26;
	add.s32 	%r87, %r27, %r22;
	mad.lo.s32 	%r88, %r84, %r26, %r23;
	mov.u32 	%r28, %ctaid.y;
	shl.b32 	%r29, %r28, 4;
	add.s32 	%r30, %r29, %r23;
	add.s32 	%r31, %r30, %r27;
	mul.wide.u32 	%rd6, %r31, 8;
	add.s64 	%rd1, %rd5, %rd6;
	add.s32 	%r32, %r1, -1;
	setp.lt.u32 	%p2, %r32, 3;
	mov.f64 	%fd357, 0d0000000000000000;
	mov.b32 	%r91, 0;
	@%p2 bra 	$L__BB3_4;
	and.b32  	%r91, %r1, 134217724;
	neg.s32 	%r89, %r91;
	mov.f64 	%fd357, 0d0000000000000000;
$L__BB3_3:
	.pragma "nounroll";
	ld.param.u64 	%rd28, [_Z10mxm_sharedPdiS_iS_i_param_2];
	ld.param.u64 	%rd25, [_Z10mxm_sharedPdiS_iS_i_param_0];
	cvta.to.global.u64 	%rd7, %rd25;
	mul.wide.s32 	%rd8, %r87, 8;
	add.s64 	%rd9, %rd7, %rd8;
	ld.global.f64 	%fd8, [%rd9];
	shl.b32 	%r36, %r23, 7;
	mov.u32 	%r37, _ZZ10mxm_sharedPdiS_iS_iE2as;
	add.s32 	%r38, %r37, %r36;
	shl.b32 	%r39, %r22, 3;
	add.s32 	%r40, %r38, %r39;
	st.shared.f64 	[%r40], %fd8;
	cvta.to.global.u64 	%rd10, %rd28;
	mul.wide.s32 	%rd11, %r88, 8;
	add.s64 	%rd12, %rd10, %rd11;
	ld.global.f64 	%fd9, [%rd12];
	mov.u32 	%r41, _ZZ10mxm_sharedPdiS_iS_iE2bs;
	add.s32 	%r42, %r41, %r39;
	add.s32 	%r43, %r42, %r36;
	st.shared.f64 	[%r43], %fd9;
	bar.sync 	0;
	ld.shared.f64 	%fd10, [%r38];
	ld.shared.f64 	%fd11, [%r42];
	fma.rn.f64 	%fd12, %fd10, %fd11, %fd357;
	ld.shared.f64 	%fd13, [%r38+8];
	ld.shared.f64 	%fd14, [%r42+128];
	fma.rn.f64 	%fd15, %fd13, %fd14, %fd12;
	ld.shared.f64 	%fd16, [%r38+16];
	ld.shared.f64 	%fd17, [%r42+256];
	fma.rn.f64 	%fd18, %fd16, %fd17, %fd15;
	ld.shared.f64 	%fd19, [%r38+24];
	ld.shared.f64 	%fd20, [%r42+384];
	fma.rn.f64 	%fd21, %fd19, %fd20, %fd18;
	ld.shared.f64 	%fd22, [%r38+32];
	ld.shared.f64 	%fd23, [%r42+512];
	fma.rn.f64 	%fd24, %fd22, %fd23, %fd21;
	ld.shared.f64 	%fd25, [%r38+40];
	ld.shared.f64 	%fd26, [%r42+640];
	fma.rn.f64 	%fd27, %fd25, %fd26, %fd24;
	ld.shared.f64 	%fd28, [%r38+48];
	ld.shared.f64 	%fd29, [%r42+768];
	fma.rn.f64 	%fd30, %fd28, %fd29, %fd27;
	ld.shared.f64 	%fd31, [%r38+56];
	ld.shared.f64 	%fd32, [%r42+896];
	fma.rn.f64 	%fd33, %fd31, %fd32, %fd30;
	ld.shared.f64 	%fd34, [%r38+64];
	ld.shared.f64 	%fd35, [%r42+1024];
	fma.rn.f64 	%fd36, %fd34, %fd35, %fd33;
	ld.shared.f64 	%fd37, [%r38+72];
	ld.shared.f64 	%fd38, [%r42+1152];
	fma.rn.f64 	%fd39, %fd37, %fd38, %fd36;
	ld.shared.f64 	%fd40, [%r38+80];
	ld.shared.f64 	%fd41, [%r42+1280];
	fma.rn.f64 	%fd42, %fd40, %fd41, %fd39;
	ld.shared.f64 	%fd43, [%r38+88];
	ld.shared.f64 	%fd44, [%r42+1408];
	fma.rn.f64 	%fd45, %fd43, %fd44, %fd42;
	ld.shared.f64 	%fd46, [%r38+96];
	ld.shared.f64 	%fd47, [%r42+1536];
	fma.rn.f64 	%fd48, %fd46, %fd47, %fd45;
	ld.shared.f64 	%fd49, [%r38+104];
	ld.shared.f64 	%fd50, [%r42+1664];
	fma.rn.f64 	%fd51, %fd49, %fd50, %fd48;
	ld.shared.f64 	%fd52, [%r38+112];
	ld.shared.f64 	%fd53, [%r42+1792];
	fma.rn.f64 	%fd54, %fd52, %fd53, %fd51;
	ld.shared.f64 	%fd55, [%r38+120];
	ld.shared.f64 	%fd56, [%r42+1920];
	fma.rn.f64 	%fd57, %fd55, %fd56, %fd54;
	bar.sync 	0;
	st.global.f64 	[%rd1], %fd57;
	ld.global.f64 	%fd58, [%rd9+128];
	st.shared.f64 	[%r40], %fd58;
	ld.global.f64 	%fd59, [%rd12+128];
	st.shared.f64 	[%r43], %fd59;
	bar.sync 	0;
	ld.shared.f64 	%fd60, [%r38];
	ld.shared.f64 	%fd61, [%r42];
	fma.rn.f64 	%fd62, %fd60, %fd61, %fd57;
	ld.shared.f64 	%fd63, [%r38+8];
	ld.shared.f64 	%fd64, [%r42+128];
	fma.rn.f64 	%fd65, %fd63, %fd64, %fd62;
	ld.shared.f64 	%fd66, [%r38+16];
	ld.shared.f64 	%fd67, [%r42+256];
	fma.rn.f64 	%fd68, %fd66, %fd67, %fd65;
	ld.shared.f64 	%fd69, [%r38+24];
	ld.shared.f64 	%fd70, [%r42+384];
	fma.rn.f64 	%fd71, %fd69, %fd70, %fd68;
	ld.shared.f64 	%fd72, [%r38+32];
	ld.shared.f64 	%fd73, [%r42+512];
	fma.rn.f64 	%fd74, %fd72, %fd73, %fd71;
	ld.shared.f64 	%fd75, [%r38+40];
	ld.shared.f64 	%fd76, [%r42+640];
	fma.rn.f64 	%fd77, %fd75, %fd76, %fd74;
	ld.shared.f64 	%fd78, [%r38+48];
	ld.shared.f64 	%fd79, [%r42+768];
	fma.rn.f64 	%fd80, %fd78, %fd79, %fd77;
	ld.shared.f64 	%fd81, [%r38+56];
	ld.shared.f64 	%fd82, [%r42+896];
	fma.rn.f64 	%fd83, %fd81, %fd82, %fd80;
	ld.shared.f64 	%fd84, [%r38+64];
	ld.shared.f64 	%fd85, [%r42+1024];
	fma.rn.f64 	%fd86, %fd84, %fd85, %fd83;
	ld.shared.f64 	%fd87, [%r38+72];
	ld.shared.f64 	%fd88, [%r42+1152];
	fma.rn.f64 	%fd89, %fd87, %fd88, %fd86;
	ld.shared.f64 	%fd90, [%r38+80];
	ld.shared.f64 	%fd91, [%r42+1280];
	fma.rn.f64 	%fd92, %fd90, %fd91, %fd89;
	ld.shared.f64 	%fd93, [%r38+88];
	ld.shared.f64 	%fd94, [%r42+1408];
	fma.rn.f64 	%fd95, %fd93, %fd94, %fd92;
	ld.shared.f64 	%fd96, [%r38+96];
	ld.shared.f64 	%fd97, [%r42+1536];
	fma.rn.f64 	%fd98, %fd96, %fd97, %fd95;
	ld.shared.f64 	%fd99, [%r38+104];
	ld.shared.f64 	%fd100, [%r42+1664];
	fma.rn.f64 	%fd101, %fd99, %fd100, %fd98;
	ld.shared.f64 	%fd102, [%r38+112];
	ld.shared.f64 	%fd103, [%r42+1792];
	fma.rn.f64 	%fd104, %fd102, %fd103, %fd101;
	ld.shared.f64 	%fd105, [%r38+120];
	ld.shared.f64 	%fd106, [%r42+1920];
	fma.rn.f64 	%fd107, %fd105, %fd106, %fd104;
	bar.sync 	0;
	st.global.f64 	[%rd1], %fd107;
	ld.global.f64 	%fd108, [%rd9+256];
	st.shared.f64 	[%r40], %fd108;
	ld.global.f64 	%fd109, [%rd12+256];
	st.shared.f64 	[%r43], %fd109;
	bar.sync 	0;
	ld.shared.f64 	%fd110, [%r38];
	ld.shared.f64 	%fd111, [%r42];
	fma.rn.f64 	%fd112, %fd110, %fd111, %fd107;
	ld.shared.f64 	%fd113, [%r38+8];
	ld.shared.f64 	%fd114, [%r42+128];
	fma.rn.f64 	%fd115, %fd113, %fd114, %fd112;
	ld.shared.f64 	%fd116, [%r38+16];
	ld.shared.f64 	%fd117, [%r42+256];
	fma.rn.f64 	%fd118, %fd116, %fd117, %fd115;
	ld.shared.f64 	%fd119, [%r38+24];
	ld.shared.f64 	%fd120, [%r42+384];
	fma.rn.f64 	%fd121, %fd119, %fd120, %fd118;
	ld.shared.f64 	%fd122, [%r38+32];
	ld.shared.f64 	%fd123, [%r42+512];
	fma.rn.f64 	%fd124, %fd122, %fd123, %fd121;
	ld.shared.f64 	%fd125, [%r38+40];
	ld.shared.f64 	%fd126, [%r42+640];
	fma.rn.f64 	%fd127, %fd125, %fd126, %fd124;
	ld.shared.f64 	%fd128, [%r38+48];
	ld.shared.f64 	%fd129, [%r42+768];
	fma.rn.f64 	%fd130, %fd128, %fd129, %fd127;
	ld.shared.f64 	%fd131, [%r38+56];
	ld.shared.f64 	%fd132, [%r42+896];
	fma.rn.f64 	%fd133, %fd131, %fd132, %fd130;
	ld.shared.f64 	%fd134, [%r38+64];
	ld.shared.f64 	%fd135, [%r42+1024];
	fma.rn.f64 	%fd136, %fd134, %fd135, %fd133;
	ld.shared.f64 	%fd137, [%r38+72];
	ld.shared.f64 	%fd138, [%r42+1152];
	fma.rn.f64 	%fd139, %fd137, %fd138, %fd136;
	ld.shared.f64 	%fd140, [%r38+80];
	ld.shared.f64 	%fd141, [%r42+1280];
	fma.rn.f64 	%fd142, %fd140, %fd141, %fd139;
	ld.shared.f64 	%fd143, [%r38+88];
	ld.shared.f64 	%fd144, [%r42+1408];
	fma.rn.f64 	%fd145, %fd143, %fd144, %fd142;
	ld.shared.f64 	%fd146, [%r38+96];
	ld.shared.f64 	%fd147, [%r42+1536];
	fma.rn.f64 	%fd148, %fd146, %fd147, %fd145;
	ld.shared.f64 	%fd149, [%r38+104];
	ld.shared.f64 	%fd150, [%r42+1664];
	fma.rn.f64 	%fd151, %fd149, %fd150, %fd148;
	ld.shared.f64 	%fd152, [%r38+112];
	ld.shared.f64 	%fd153, [%r42+1792];
	fma.rn.f64 	%fd154, %fd152, %fd153, %fd151;
	ld.shared.f64 	%fd155, [%r38+120];
	ld.shared.f64 	%fd156, [%r42+1920];
	fma.rn.f64 	%fd157, %fd155, %fd156, %fd154;
	bar.sync 	0;
	st.global.f64 	[%rd1], %fd157;
	ld.global.f64 	%fd158, [%rd9+384];
	st.shared.f64 	[%r40], %fd158;
	ld.global.f64 	%fd159, [%rd12+384];
	st.shared.f64 	[%r43], %fd159;
	bar.sync 	0;
	ld.shared.f64 	%fd160, [%r38];
	ld.shared.f64 	%fd161, [%r42];
	fma.rn.f64 	%fd162, %fd160, %fd161, %fd157;
	ld.shared.f64 	%fd163, [%r38+8];
	ld.shared.f64 	%fd164, [%r42+128];
	fma.rn.f64 	%fd165, %fd163, %fd164, %fd162;
	ld.shared.f64 	%fd166, [%r38+16];
	ld.shared.f64 	%fd167, [%r42+256];
	fma.rn.f64 	%fd168, %fd166, %fd167, %fd165;
	ld.shared.f64 	%fd169, [%r38+24];
	ld.shared.f64 	%fd170, [%r42+384];
	fma.rn.f64 	%fd171, %fd169, %fd170, %fd168;
	ld.shared.f64 	%fd172, [%r38+32];
	ld.shared.f64 	%fd173, [%r42+512];
	fma.rn.f64 	%fd174, %fd172, %fd173, %fd171;
	ld.shared.f64 	%fd175, [%r38+40];
	ld.shared.f64 	%fd176, [%r42+640];
	fma.rn.f64 	%fd177, %fd175, %fd176, %fd174;
	ld.shared.f64 	%fd178, [%r38+48];
	ld.shared.f64 	%fd179, [%r42+768];
	fma.rn.f64 	%fd180, %fd178, %fd179, %fd177;
	ld.shared.f64 	%fd181, [%r38+56];
	ld.shared.f64 	%fd182, [%r42+896];
	fma.rn.f64 	%fd183, %fd181, %fd182, %fd180;
	ld.shared.f64 	%fd184, [%r38+64];
	ld.shared.f64 	%fd185, [%r42+1024];
	fma.rn.f64 	%fd186, %fd184, %fd185, %fd183;
	ld.shared.f64 	%fd187, [%r38+72];
	ld.shared.f64 	%fd188, [%r42+1152];
	fma.rn.f64 	%fd189, %fd187, %fd188, %fd186;
	ld.shared.f64 	%fd190, [%r38+80];
	ld.shared.f64 	%fd191, [%r42+1280];
	fma.rn.f64 	%fd192, %fd190, %fd191, %fd189;
	ld.shared.f64 	%fd193, [%r38+88];
	ld.shared.f64 	%fd194, [%r42+1408];
	fma.rn.f64 	%fd195, %fd193, %fd194, %fd192;
	ld.shared.f64 	%fd196, [%r38+96];
	ld.shared.f64 	%fd197, [%r42+1536];
	fma.rn.f64 	%fd198, %fd196, %fd197, %fd195;
	ld.shared.f64 	%fd199, [%r38+104];
	ld.shared.f64 	%fd200, [%r42+1664];
	fma.rn.f64 	%fd201, %fd199, %fd200, %fd198;
	ld.shared.f64 	%fd202, [%r38+112];
	ld.shared.f64 	%fd203, [%r42+1792];
	fma.rn.f64 	%fd204, %fd202, %fd203, %fd201;
	ld.shared.f64 	%fd205, [%r38+120];
	ld.shared.f64 	%fd206, [%r42+1920];
	fma.rn.f64 	%fd357, %fd205, %fd206, %fd204;
	bar.sync 	0;
	st.global.f64 	[%rd1], %fd357;
	add.s32 	%r89, %r89, 4;
	add.s32 	%r88, %r88, 64;
	add.s32 	%r87, %r87, 64;
	setp.ne.s32 	%p3, %r89, 0;
	@%p3 bra 	$L__BB3_3;
$L__BB3_4:
	and.b32  	%r13, %r1, 3;
	setp.eq.s32 	%p4, %r13, 0;
	@%p4 bra 	$L__BB3_9;
	setp.eq.s32 	%p5, %r13, 1;
	@%p5 bra 	$L__BB3_7;
	ld.param.u32 	%r85, [_Z10mxm_sharedPdiS_iS_i_param_3];
	ld.param.u64 	%rd29, [_Z10mxm_sharedPdiS_iS_i_param_2];
	ld.param.u32 	%r82, [_Z10mxm_sharedPdiS_iS_i_param_1];
	ld.param.u64 	%rd26, [_Z10mxm_sharedPdiS_iS_i_param_0];
	shl.b32 	%r44, %r91, 4;
	mad.lo.s32 	%r49, %r82, %r26, %r22;
	add.s32 	%r50, %r49, %r44;
	cvta.to.global.u64 	%rd13, %rd26;
	mul.wide.s32 	%rd14, %r50, 8;
	add.s64 	%rd15, %rd13, %rd14;
	ld.global.f64 	%fd207, [%rd15];
	shl.b32 	%r52, %r23, 7;
	mov.u32 	%r53, _ZZ10mxm_sharedPdiS_iS_iE2as;
	add.s32 	%r54, %r53, %r52;
	shl.b32 	%r55, %r22, 3;
	add.s32 	%r56, %r54, %r55;
	st.shared.f64 	[%r56], %fd207;
	mad.lo.s32 	%r57, %r85, %r26, %r23;
	add.s32 	%r58, %r57, %r44;
	cvta.to.global.u64 	%rd16, %rd29;
	mul.wide.s32 	%rd17, %r58, 8;
	add.s64 	%rd18, %rd16, %rd17;
	ld.global.f64 	%fd208, [%rd18];
	mov.u32 	%r59, _ZZ10mxm_sharedPdiS_iS_iE2bs;
	add.s32 	%r60, %r59, %r55;
	add.s32 	%r61, %r60, %r52;
	st.shared.f64 	[%r61], %fd208;
	bar.sync 	0;
	ld.shared.f64 	%fd209, [%r54];
	ld.shared.f64 	%fd210, [%r60];
	fma.rn.f64 	%fd211, %fd209, %fd210, %fd357;
	ld.shared.f64 	%fd212, [%r54+8];
	ld.shared.f64 	%fd213, [%r60+128];
	fma.rn.f64 	%fd214, %fd212, %fd213, %fd211;
	ld.shared.f64 	%fd215, [%r54+16];
	ld.shared.f64 	%fd216, [%r60+256];
	fma.rn.f64 	%fd217, %fd215, %fd216, %fd214;
	ld.shared.f64 	%fd218, [%r54+24];
	ld.shared.f64 	%fd219, [%r60+384];
	fma.rn.f64 	%fd220, %fd218, %fd219, %fd217;
	ld.shared.f64 	%fd221, [%r54+32];
	ld.shared.f64 	%fd222, [%r60+512];
	fma.rn.f64 	%fd223, %fd221, %fd222, %fd220;
	ld.shared.f64 	%fd224, [%r54+40];
	ld.shared.f64 	%fd225, [%r60+640];
	fma.rn.f64 	%fd226, %fd224, %fd225, %fd223;
	ld.shared.f64 	%fd227, [%r54+48];
	ld.shared.f64 	%fd228, [%r60+768];
	fma.rn.f64 	%fd229, %fd227, %fd228, %fd226;
	ld.shared.f64 	%fd230, [%r54+56];
	ld.shared.f64 	%fd231, [%r60+896];
	fma.rn.f64 	%fd232, %fd230, %fd231, %fd229;
	ld.shared.f64 	%fd233, [%r54+64];
	ld.shared.f64 	%fd234, [%r60+1024];
	fma.rn.f64 	%fd235, %fd233, %fd234, %fd232;
	ld.shared.f64 	%fd236, [%r54+72];
	ld.shared.f64 	%fd237, [%r60+1152];
	fma.rn.f64 	%fd238, %fd236, %fd237, %fd235;
	ld.shared.f64 	%fd239, [%r54+80];
	ld.shared.f64 	%fd240, [%r60+1280];
	fma.rn.f64 	%fd241, %fd239, %fd240, %fd238;
	ld.shared.f64 	%fd242, [%r54+88];
	ld.shared.f64 	%fd243, [%r60+1408];
	fma.rn.f64 	%fd244, %fd242, %fd243, %fd241;
	ld.shared.f64 	%fd245, [%r54+96];
	ld.shared.f64 	%fd246, [%r60+1536];
	fma.rn.f64 	%fd247, %fd245, %fd246, %fd244;
	ld.shared.f64 	%fd248, [%r54+104];
	ld.shared.f64 	%fd249, [%r60+1664];
	fma.rn.f64 	%fd250, %fd248, %fd249, %fd247;
	ld.shared.f64 	%fd251, [%r54+112];
	ld.shared.f64 	%fd252, [%r60+1792];
	fma.rn.f64 	%fd253, %fd251, %fd252, %fd250;
	ld.shared.f64 	%fd254, [%r54+120];
	ld.shared.f64 	%fd255, [%r60+1920];
	fma.rn.f64 	%fd256, %fd254, %fd255, %fd253;
	bar.sync 	0;
	st.global.f64 	[%rd1], %fd256;
	ld.global.f64 	%fd257, [%rd15+128];
	st.shared.f64 	[%r56], %fd257;
	ld.global.f64 	%fd258, [%rd18+128];
	st.shared.f64 	[%r61], %fd258;
	bar.sync 	0;
	ld.shared.f64 	%fd259, [%r54];
	ld.shared.f64 	%fd260, [%r60];
	fma.rn.f64 	%fd261, %fd259, %fd260, %fd256;
	ld.shared.f64 	%fd262, [%r54+8];
	ld.shared.f64 	%fd263, [%r60+128];
	fma.rn.f64 	%fd264, %fd262, %fd263, %fd261;
	ld.shared.f64 	%fd265, [%r54+16];
	ld.shared.f64 	%fd266, [%r60+256];
	fma.rn.f64 	%fd267, %fd265, %fd266, %fd264;
	ld.shared.f64 	%fd268, [%r54+24];
	ld.shared.f64 	%fd269, [%r60+384];
	fma.rn.f64 	%fd270, %fd268, %fd269, %fd267;
	ld.shared.f64 	%fd271, [%r54+32];
	ld.shared.f64 	%fd272, [%r60+512];
	fma.rn.f64 	%fd273, %fd271, %fd272, %fd270;
	ld.shared.f64 	%fd274, [%r54+40];
	ld.shared.f64 	%fd275, [%r60+640];
	fma.rn.f64 	%fd276, %fd274, %fd275, %fd273;
	ld.shared.f64 	%fd277, [%r54+48];
	ld.shared.f64 	%fd278, [%r60+768];
	fma.rn.f64 	%fd279, %fd277, %fd278, %fd276;
	ld.shared.f64 	%fd280, [%r54+56];
	ld.shared.f64 	%fd281, [%r60+896];
	fma.rn.f64 	%fd282, %fd280, %fd281, %fd279;
	ld.shared.f64 	%fd283, [%r54+64];
	ld.shared.f64 	%fd284, [%r60+1024];
	fma.rn.f64 	%fd285, %fd283, %fd284, %fd282;
	ld.shared.f64 	%fd286, [%r54+72];
	ld.shared.f64 	%fd287, [%r60+1152];
	fma.rn.f64 	%fd288, %fd286, %fd287, %fd285;
	ld.shared.f64 	%fd289, [%r54+80];
	ld.shared.f64 	%fd290, [%r60+1280];
	fma.rn.f64 	%fd291, %fd289, %fd290, %fd288;
	ld.shared.f64 	%fd292, [%r54+88];
	ld.shared.f64 	%fd293, [%r60+1408];
	fma.rn.f64 	%fd294, %fd292, %fd293, %fd291;
	ld.shared.f64 	%fd295, [%r54+96];
	ld.shared.f64 	%fd296, [%r60+1536];
	fma.rn.f64 	%fd297, %fd295, %fd296, %fd294;
	ld.shared.f64 	%fd298, [%r54+104];
	ld.shared.f64 	%fd299, [%r60+1664];
	fma.rn.f64 	%fd300, %fd298, %fd299, %fd297;
	ld.shared.f64 	%fd301, [%r54+112];
	ld.shared.f64 	%fd302, [%r60+1792];
	fma.rn.f64 	%fd303, %fd301, %fd302, %fd300;
	ld.shared.f64 	%fd304, [%r54+120];
	ld.shared.f64 	%fd305, [%r60+1920];
	fma.rn.f64 	%fd357, %fd304, %fd305, %fd303;
	bar.sync 	0;
	st.global.f64 	[%rd1], %fd357;
	add.s32 	%r91, %r91, 2;
$L__BB3_7:
	and.b32  	%r62, %r1, 1;
	setp.eq.b32 	%p6, %r62, 1;
	not.pred 	%p7, %p6;
	@%p7 bra 	$L__BB3_9;
	ld.param.u32 	%r86, [_Z10mxm_sharedPdiS_iS_i_param_3];
	ld.param.u64 	%rd30, [_Z10mxm_sharedPdiS_iS_i_param_2];
	ld.param.u32 	%r83, [_Z10mxm_sharedPdiS_iS_i_param_1];
	ld.param.u64 	%rd27, [_Z10mxm_sharedPdiS_iS_i_param_0];
	shl.b32 	%r63, %r91, 4;
	mad.lo.s32 	%r68, %r83, %r26, %r22;
	add.s32 	%r69, %r68, %r63;
	cvta.to.global.u64 	%rd19, %rd27;
	mul.wide.s32 	%rd20, %r69, 8;
	add.s64 	%rd21, %rd19, %rd20;
	ld.global.f64 	%fd306, [%rd21];
	shl.b32 	%r71, %r23, 7;
	mov.u32 	%r72, _ZZ10mxm_sharedPdiS_iS_iE2as;
	add.s32 	%r73, %r72, %r71;
	shl.b32 	%r74, %r22, 3;
	add.s32 	%r75, %r73, %r74;
	st.shared.f64 	[%r75], %fd306;
	mad.lo.s32 	%r76, %r86, %r26, %r23;
	add.s32 	%r77, %r76, %r63;
	cvta.to.global.u64 	%rd22, %rd30;
	mul.wide.s32 	%rd23, %r77, 8;
	add.s64 	%rd24, %rd22, %rd23;
	ld.global.f64 	%fd307, [%rd24];
	mov.u32 	%r78, _ZZ10mxm_sharedPdiS_iS_iE2bs;
	add.s32 	%r79, %r78, %r74;
	add.s32 	%r80, %r79, %r71;
	st.shared.f64 	[%r80], %fd307;
	bar.sync 	0;
	ld.shared.f64 	%fd308, [%r73];
	ld.shared.f64 	%fd309, [%r79];
	fma.rn.f64 	%fd310, %fd308, %fd309, %fd357;
	ld.shared.f64 	%fd311, [%r73+8];
	ld.shared.f64 	%fd312, [%r79+128];
	fma.rn.f64 	%fd313, %fd311, %fd312, %fd310;
	ld.shared.f64 	%fd314, [%r73+16];
	ld.shared.f64 	%fd315, [%r79+256];
	fma.rn.f64 	%fd316, %fd314, %fd315, %fd313;
	ld.shared.f64 	%fd317, [%r73+24];
	ld.shared.f64 	%fd318, [%r79+384];
	fma.rn.f64 	%fd319, %fd317, %fd318, %fd316;
	ld.shared.f64 	%fd320, [%r73+32];
	ld.shared.f64 	%fd321, [%r79+512];
	fma.rn.f64 	%fd322, %fd320, %fd321, %fd319;
	ld.shared.f64 	%fd323, [%r73+40];
	ld.shared.f64 	%fd324, [%r79+640];
	fma.rn.f64 	%fd325, %fd323, %fd324, %fd322;
	ld.shared.f64 	%fd326, [%r73+48];
	ld.shared.f64 	%fd327, [%r79+768];
	fma.rn.f64 	%fd328, %fd326, %fd327, %fd325;
	ld.shared.f64 	%fd329, [%r73+56];
	ld.shared.f64 	%fd330, [%r79+896];
	fma.rn.f64 	%fd331, %fd329, %fd330, %fd328;
	ld.shared.f64 	%fd332, [%r73+64];
	ld.shared.f64 	%fd333, [%r79+1024];
	fma.rn.f64 	%fd334, %fd332, %fd333, %fd331;
	ld.shared.f64 	%fd335, [%r73+72];
	ld.shared.f64 	%fd336, [%r79+1152];
	fma.rn.f64 	%fd337, %fd335, %fd336, %fd334;
	ld.shared.f64 	%fd338, [%r73+80];
	ld.shared.f64 	%fd339, [%r79+1280];
	fma.rn.f64 	%fd340, %fd338, %fd339, %fd337;
	ld.shared.f64 	%fd341, [%r73+88];
	ld.shared.f64 	%fd342, [%r79+1408];
	fma.rn.f64 	%fd343, %fd341, %fd342, %fd340;
	ld.shared.f64 	%fd344, [%r73+96];
	ld.shared.f64 	%fd345, [%r79+1536];
	fma.rn.f64 	%fd346, %fd344, %fd345, %fd343;
	ld.shared.f64 	%fd347, [%r73+104];
	ld.shared.f64 	%fd348, [%r79+1664];
	fma.rn.f64 	%fd349, %fd347, %fd348, %fd346;
	ld.shared.f64 	%fd350, [%r73+112];
	ld.shared.f64 	%fd351, [%r79+1792];
	fma.rn.f64 	%fd352, %fd350, %fd351, %fd349;
	ld.shared.f64 	%fd353, [%r73+120];
	ld.shared.f64 	%fd354, [%r79+1920];
	fma.rn.f64 	%fd355, %fd353, %fd354, %fd352;
	bar.sync 	0;
	st.global.f64 	[%rd1], %fd355;
$L__BB3_9:
	ret;

}


// ===== COMPILED SASS (sm_100) =====

	.target	sm_100

	.elftype	@"ET_EXEC"


//--------------------- .note.nv.tkinfo           --------------------------
	.section	.note.nv.tkinfo,"",@"SHT_NOTE"
	.sectionflags	@"SHF_NOTE_NV_TKINFO"
	.tkinfo
        /*0018*/ 	.word	0x00000002
        /*0030*/ 	.string	""
        /*0030*/ 	.string	"ptxas"
        /*0030*/ 	.string	"Cuda compilation tools, release 13.0, V13.0.88"
        /*0030*/ 	.string	"Build cuda_13.0.r13.0/compiler.36424714_0"
        /*0030*/ 	.string	"-arch sm_100 -m 64 "



//--------------------- .note.nv.cuinfo           --------------------------
	.section	.note.nv.cuinfo,"",@"SHT_NOTE"
	.sectionflags	@"SHF_NOTE_NV_CUINFO"
        /*0018*/ 	.short	0x0002
        /*001a*/ 	.short	0x0064
        /*001c*/ 	.short	0x0082
	.zero		2


//--------------------- .nv.info                  --------------------------
	.section	.nv.info,"",@"SHT_CUDA_INFO"
	.align	4


	//----- nvinfo : EIATTR_REGCOUNT
	.align		4
        /*0000*/ 	.byte	0x04, 0x2f
        /*0002*/ 	.short	(.L_1 - .L_0)
	.align		4
.L_0:
        /*0004*/ 	.word	index@(_Z12curl_vanillaPdS_S_S_S_S_S_S_S_S_S_S_S_S_S_S_S_S_S_iiS_S_S_)
        /*0008*/ 	.word	0x00000028


	//----- nvinfo : EIATTR_FRAME_SIZE
	.align		4
.L_1:
        /*000c*/ 	.byte	0x04, 0x11
        /*000e*/ 	.short	(.L_3 - .L_2)
	.align		4
.L_2:
        /*0010*/ 	.word	index@(_Z12curl_vanillaPdS_S_S_S_S_S_S_S_S_S_S_S_S_S_S_S_S_S_iiS_S_S_)
        /*0014*/ 	.word	0x00000000


	//----- nvinfo : EIATTR_REGCOUNT
	.align		4
.L_3:
        /*0018*/ 	.byte	0x04, 0x2f
        /*001a*/ 	.short	(.L_5 - .L_4)
	.align		4
.L_4:
        /*001c*/ 	.word	index@(_Z11mxm_vanillaPdiS_iS_iii)
        /*0020*/ 	.word	0x00000020


	//----- nvinfo : EIATTR_FRAME_SIZE
	.align		4
.L_5:
        /*0024*/ 	.byte	0x04, 0x11
        /*0026*/ 	.short	(.L_7 - .L_6)
	.align		4
.L_6:
        /*0028*/ 	.word	index@(_Z11mxm_vanillaPdiS_iS_iii)
        /*002c*/ 	.word	0x00000000


	//----- nvinfo : EIATTR_REGCOUNT
	.align		4
.L_7:
        /*0030*/ 	.byte	0x04, 0x2f
        /*0032*/ 	.short	(.L_9 - .L_8)
	.align		4
.L_8:
        /*0034*/ 	.word	index@(_Z6mxm_1dPdiS_iS_i)
        /*0038*/ 	.word	0x00000020


	//----- nvinfo : EIATTR_FRAME_SIZE
	.align		4
.L_9:
        /*003c*/ 	.byte	0x04, 0x11
        /*003e*/ 	.short	(.L_11 - .L_10)
	.align		4
.L_10:
        /*0040*/ 	.word	index@(_Z6mxm_1dPdiS_iS_i)
        /*0044*/ 	.word	0x00000000


	//----- nvinfo : EIATTR_REGCOUNT
	.align		4
.L_11:
        /*0048*/ 	.byte	0x04, 0x2f
        /*004a*/ 	.short	(.L_13 - .L_12)
	.align		4
.L_12:
        /*004c*/ 	.word	index@(_Z10mxm_sharedPdiS_iS_i)
        /*0050*/ 	.word	0x00000028


	//----- nvinfo : EIATTR_FRAME_SIZE
	.align		4
.L_13:
        /*0054*/ 	.byte	0x04, 0x11
        /*0056*/ 	.short	(.L_15 - .L_14)
	.align		4
.L_14:
        /*0058*/ 	.word	index@(_Z10mxm_sharedPdiS_iS_i)
        /*005c*/ 	.word	0x00000000


	//----- nvinfo : EIATTR_MIN_STACK_SIZE
	.align		4
.L_15:
        /*0060*/ 	.byte	0x04, 0x12
        /*0062*/ 	.short	(.L_17 - .L_16)
	.align		4
.L_16:
        /*0064*/ 	.word	index@(_Z10mxm_sharedPdiS_iS_i)
        /*0068*/ 	.word	0x00000000


	//----- nvinfo : EIATTR_MIN_STACK_SIZE
	.align		4
.L_17:
        /*006c*/ 	.byte	0x04, 0x12
        /*006e*/ 	.short	(.L_19 - .L_18)
	.align		4
.L_18:
        /*0070*/ 	.word	index@(_Z6mxm_1dPdiS_iS_i)
        /*0074*/ 	.word	0x00000000


	//----- nvinfo : EIATTR_MIN_STACK_SIZE
	.align		4
.L_19:
        /*0078*/ 	.byte	0x04, 0x12
        /*007a*/ 	.short	(.L_21 - .L_20)
	.align		4
.L_20:
        /*007c*/ 	.word	index@(_Z11mxm_vanillaPdiS_iS_iii)
        /*0080*/ 	.word	0x00000000


	//----- nvinfo : EIATTR_MIN_STACK_SIZE
	.align		4
.L_21:
        /*0084*/ 	.byte	0x04, 0x12
        /*0086*/ 	.short	(.L_23 - .L_22)
	.align		4
.L_22:
        /*0088*/ 	.word	index@(_Z12curl_vanillaPdS_S_S_S_S_S_S_S_S_S_S_S_S_S_S_S_S_S_iiS_S_S_)
        /*008c*/ 	.word	0x00000000
.L_23:


//--------------------- .nv.compat                --------------------------
	.section	.nv.compat,"",@"SHT_CUDA_COMPAT_INFO"
	.align	4
        /*0000*/ 	.byte	0x02, 0x09, 0x00, 0x00, 0x02, 0x02, 0x01, 0x00, 0x02, 0x05, 0x05, 0x00, 0x03, 0x07, 0x01, 0x01
        /*0010*/ 	.byte	0x02, 0x03, 0x00, 0x00, 0x02, 0x06, 0x01, 0x00, 0x04, 0x0b, 0x08, 0x00, 0x01, 0x00, 0x00, 0x00
        /*0020*/ 	.byte	0x00, 0x00, 0x00, 0x00


//--------------------- .nv.info._Z10mxm_sharedPdiS_iS_i --------------------------
	.section	.nv.info._Z10mxm_sharedPdiS_iS_i,"",@"SHT_CUDA_INFO"
	.sectionflags	@""
	.align	4


	//----- nvinfo : EIATTR_CUDA_API_VERSION
	.align		4
        /*0000*/ 	.byte	0x04, 0x37
        /*0002*/ 	.short	(.L_25 - .L_24)
.L_24:
        /*0004*/ 	.word	0x00000082


	//----- nvinfo : EIATTR_KPARAM_INFO
	.align		4
.L_25:
        /*0008*/ 	.byte	0x04, 0x17
        /*000a*/ 	.short	(.L_27 - .L_26)
.L_26:
        /*000c*/ 	.word	0x00000000
        /*0010*/ 	.short	0x0005
        /*0012*/ 	.short	0x0028
        /*0014*/ 	.byte	0x00, 0xf0, 0x11, 0x00


	//----- nvinfo : EIATTR_KPARAM_INFO
	.align		4
.L_27:
        /*0018*/ 	.byte	0x04, 0x17
        /*001a*/ 	.short	(.L_29 - .L_28)
.L_28:
        /*001c*/ 	.word	0x00000000
        /*0020*/ 	.short	0x0004
        /*0022*/ 	.short	0x0020
        /*0024*/ 	.byte	0x00, 0xf5, 0x21, 0x00


	//----- nvinfo : EIATTR_KPARAM_INFO
	.align		4
.L_29:
        /*0028*/ 	.byte	0x04, 0x17
        /*002a*/ 	.short	(.L_31 - .L_30)
.L_30:
        /*002c*/ 	.word	0x00000000
        /*0030*/ 	.short	0x0003
        /*0032*/ 	.short	0x0018
        /*0034*/ 	.byte	0x00, 0xf0, 0x11, 0x00


	//----- nvinfo : EIATTR_KPARAM_INFO
	.align		4
.L_31:
        /*0038*/ 	.byte	0x04, 0x17
        /*003a*/ 	.short	(.L_33 - .L_32)
.L_32:
        /*003c*/ 	.word	0x00000000
        /*0040*/ 	.short	0x0002
        /*0042*/ 	.short	0x0010
        /*0044*/ 	.byte	0x00, 0xf5, 0x21, 0x00


	//----- nvinfo : EIATTR_KPARAM_INFO
	.align		4
.L_33:
        /*0048*/ 	.byte	0x04, 0x17
        /*004a*/ 	.short	(.L_35 - .L_34)
.L_34:
        /*004c*/ 	.word	0x00000000
        /*0050*/ 	.short	0x0001
        /*0052*/ 	.short	0x0008
        /*0054*/ 	.byte	0x00, 0xf0, 0x11, 0x00


	//----- nvinfo : EIATTR_KPARAM_INFO
	.align		4
.L_35:
        /*0058*/ 	.byte	0x04, 0x17
        /*005a*/ 	.short	(.L_37 - .L_36)
.L_36:
        /*005c*/ 	.word	0x00000000
        /*0060*/ 	.short	0x0000
        /*0062*/ 	.short	0x0000
        /*0064*/ 	.byte	0x00, 0xf5, 0x21, 0x00


	//----- nvinfo : EIATTR_SPARSE_MMA_MASK
	.align		4
.L_37:
        /*0068*/ 	.byte	0x03, 0x50
        /*006a*/ 	.short	0x0000


	//----- nvinfo : EIATTR_MAXREG_COUNT
	.align		4
        /*006c*/ 	.byte	0x03, 0x1b
        /*006e*/ 	.short	0x00ff


	//----- nvinfo : EIATTR_NUM_BARRIERS
	.align		4
        /*0070*/ 	.byte	0x02, 0x4c
        /*0072*/ 	.byte	0x01
	.zero		1


	//----- nvinfo : EIATTR_MERCURY_ISA_VERSION
	.align		4
        /*0074*/ 	.byte	0x03, 0x5f
        /*0076*/ 	.short	0x0101


	//----- nvinfo : EIATTR_VRC_CTA_INIT_COUNT
	.align		4
        /*0078*/ 	.byte	0x02, 0x4a
	.zero		1
	.zero		1


	//----- nvinfo : EIATTR_EXIT_INSTR_OFFSETS
	.align		4
        /*007c*/ 	.byte	0x04, 0x1c
        /*007e*/ 	.short	(.L_39 - .L_38)


	//   ....[0]....
.L_38:
        /*0080*/ 	.word	0x00000030


	//   ....[1]....
        /*0084*/ 	.word	0x00000ed0


	//   ....[2]....
        /*0088*/ 	.word	0x00001600


	//   ....[3]....
        /*008c*/ 	.word	0x000019f0


	//----- nvinfo : EIATTR_CBANK_PARAM_SIZE
	.align		4
.L_39:
        /*0090*/ 	.byte	0x03, 0x19
        /*0092*/ 	.short	0x002c


	//----- nvinfo : EIATTR_PARAM_CBANK
	.align		4
        /*0094*/ 	.byte	0x04, 0x0a
        /*0096*/ 	.short	(.L_41 - .L_40)
	.align		4
.L_40:
        /*0098*/ 	.word	index@(.nv.constant0._Z10mxm_sharedPdiS_iS_i)
        /*009c*/ 	.short	0x0380
        /*009e*/ 	.short	0x002c


	//----- nvinfo : EIATTR_SW_WAR
	.align		4
.L_41:
        /*00a0*/ 	.byte	0x04, 0x36
        /*00a2*/ 	.short	(.L_43 - .L_42)
.L_42:
        /*00a4*/ 	.word	0x00000008
.L_43:


//--------------------- .nv.info._Z6mxm_1dPdiS_iS_i --------------------------
	.section	.nv.info._Z6mxm_1dPdiS_iS_i,"",@"SHT_CUDA_INFO"
	.sectionflags	@""
	.align	4


	//----- nvinfo : EIATTR_CUDA_API_VERSION
	.align		4
        /*0000*/ 	.byte	0x04, 0x37
        /*0002*/ 	.short	(.L_45 - .L_44)
.L_44:
        /*0004*/ 	.word	0x00000082


	//----- nvinfo : EIATTR_KPARAM_INFO
	.align		4
.L_45:
        /*0008*/ 	.byte	0x04, 0x17
        /*000a*/ 	.short	(.L_47 - .L_46)
.L_46:
        /*000c*/ 	.word	0x00000000
        /*0010*/ 	.short	0x0005
        /*0012*/ 	.short	0x0028
        /*0014*/ 	.byte	0x00, 0xf0, 0x11, 0x00


	//----- nvinfo : EIATTR_KPARAM_INFO
	.align		4
.L_47:
        /*0018*/ 	.byte	0x04, 0x17
        /*001a*/ 	.short	(.L_49 - .L_48)
.L_48:
        /*001c*/ 	.word	0x00000000
        /*0020*/ 	.short	0x0004
        /*0022*/ 	.short	0x0020
        /*0024*/ 	.byte	0x00, 0xf5, 0x21, 0x00


	//----- nvinfo : EIATTR_KPARAM_INFO
	.align		4
.L_49:
        /*0028*/ 	.byte	0x04, 0x17
        /*002a*/ 	.short	(.L_51 - .L_50)
.L_50:
        /*002c*/ 	.word	0x00000000
        /*0030*/ 	.short	0x0003
        /*0032*/ 	.short	0x0018
        /*0034*/ 	.byte	0x00, 0xf0, 0x11, 0x00


	//----- nvinfo : EIATTR_KPARAM_INFO
	.align		4
.L_51:
        /*0038*/ 	.byte	0x04, 0x17
        /*003a*/ 	.short	(.L_53 - .L_52)
.L_52:
        /*003c*/ 	.word	0x00000000
        /*0040*/ 	.short	0x0002
        /*0042*/ 	.short	0x0010
        /*0044*/ 	.byte	0x00, 0xf5, 0x21, 0x00


	//----- nvinfo : EIATTR_KPARAM_INFO
	.align		4
.L_53:
        /*0048*/ 	.byte	0x04, 0x17
        /*004a*/ 	.short	(.L_55 - .L_54)
.L_54:
        /*004c*/ 	.word	0x00000000
        /*0050*/ 	.short	0x0001
        /*0052*/ 	.short	0x0008
        /*0054*/ 	.byte	0x00, 0xf0, 0x11, 0x00


	//----- nvinfo : EIATTR_KPARAM_INFO
	.align		4
.L_55:
        /*0058*/ 	.byte	0x04, 0x17
        /*005a*/ 	.short	(.L_57 - .L_56)
.L_56:
        /*005c*/ 	.word	0x00000000
        /*0060*/ 	.short	0x0000
        /*0062*/ 	.short	0x0000
        /*0064*/ 	.byte	0x00, 0xf5, 0x21, 0x00


	//----- nvinfo : EIATTR_SPARSE_MMA_MASK
	.align		4
.L_57:
        /*0068*/ 	.byte	0x03, 0x50
        /*006a*/ 	.short	0x0000


	//----- nvinfo : EIATTR_MAXREG_COUNT
	.align		4
        /*006c*/ 	.byte	0x03, 0x1b
        /*006e*/ 	.short	0x00ff


	//----- nvinfo : EIATTR_MERCURY_ISA_VERSION
	.align		4
        /*0070*/ 	.byte	0x03, 0x5f
        /*0072*/ 	.short	0x0101


	//----- nvinfo : EIATTR_VRC_CTA_INIT_COUNT
	.align		4
        /*0074*/ 	.byte	0x02, 0x4a
	.zero		1
	.zero		1


	//----- nvinfo : EIATTR_EXIT_INSTR_OFFSETS
	.align		4
        /*0078*/ 	.byte	0x04, 0x1c
        /*007a*/ 	.short	(.L_59 - .L_58)


	//   ....[0]....
.L_58:
        /*007c*/ 	.word	0x00000090


	//   ....[1]....
        /*0080*/ 	.word	0x000009a0


	//   ....[2]....
        /*0084*/ 	.word	0x00000b80


	//   ....[3]....
        /*0088*/ 	.word	0x00000c80


	//   ....[4]....
        /*008c*/ 	.word	0x00000d40


	//   ....[5]....
        /*0090*/ 	.word	0x00000d90


	//----- nvinfo : EIATTR_CBANK_PARAM_SIZE
	.align		4
.L_59:
        /*0094*/ 	.byte	0x03, 0x19
        /*0096*/ 	.short	0x002c


	//----- nvinfo : EIATTR_PARAM_CBANK
	.align		4
        /*0098*/ 	.byte	0x04, 0x0a
        /*009a*/ 	.short	(.L_61 - .L_60)
	.align		4
.L_60:
        /*009c*/ 	.word	index@(.nv.constant0._Z6mxm_1dPdiS_iS_i)
        /*00a0*/ 	.short	0x0380
        /*00a2*/ 	.short	0x002c


	//----- nvinfo : EIATTR_SW_WAR
	.align		4
.L_61:
        /*00a4*/ 	.byte	0x04, 0x36
        /*00a6*/ 	.short	(.L_63 - .L_62)
.L_62:
        /*00a8*/ 	.word	0x00000008
.L_63:


//--------------------- .nv.info._Z11mxm_vanillaPdiS_iS_iii --------------------------
	.section	.nv.info._Z11mxm_vanillaPdiS_iS_iii,"",@"SHT_CUDA_INFO"
	.sectionflags	@""
	.align	4


	//----- nvinfo : EIATTR_CUDA_API_VERSION
	.align		4
        /*0000*/ 	.byte	0x04, 0x37
        /*0002*/ 	.short	(.L_65 - .L_64)
.L_64:
        /*0004*/ 	.word	0x00000082


	//----- nvinfo : EIATTR_KPARAM_INFO
	.align		4
.L_65:
        /*0008*/ 	.byte	0x04, 0x17
        /*000a*/ 	.short	(.L_67 - .L_66)
.L_66:
        /*000c*/ 	.word	0x00000000
        /*0010*/ 	.short	0x0007
        /*0012*/ 	.short	0x0030
        /*0014*/ 	.byte	0x00, 0xf0, 0x11, 0x00


	//----- nvinfo : EIATTR_KPARAM_INFO
	.align		4
.L_67:
        /*0018*/ 	.byte	0x04, 0x17
        /*001a*/ 	.short	(.L_69 - .L_68)
.L_68:
        /*001c*/ 	.word	0x00000000
        /*0020*/ 	.short	0x0006
        /*0022*/ 	.short	0x002c
        /*0024*/ 	.byte	0x00, 0xf0, 0x11, 0x00


	//----- nvinfo : EIATTR_KPARAM_INFO
	.align		4
.L_69:
        /*0028*/ 	.byte	0x04, 0x17
        /*002a*/ 	.short	(.L_71 - .L_70)
.L_70:
        /*002c*/ 	.word	0x00000000
        /*0030*/ 	.short	0x0005
        /*0032*/ 	.short	0x0028
        /*0034*/ 	.byte	0x00, 0xf0, 0x11, 0x00


	//----- nvinfo : EIATTR_KPARAM_INFO
	.align		4
.L_71:
        /*0038*/ 	.byte	0x04, 0x17
        /*003a*/ 	.short	(.L_73 - .L_72)
.L_72:
        /*003c*/ 	.word	0x00000000
        /*0040*/ 	.short	0x0004
        /*0042*/ 	.short	0x0020
        /*0044*/ 	.byte	0x00, 0xf5, 0x21, 0x00


	//----- nvinfo : EIATTR_KPARAM_INFO
	.align		4
.L_73:
        /*0048*/ 	.byte	0x04, 0x17
        /*004a*/ 	.short	(.L_75 - .L_74)
.L_74:
        /*004c*/ 	.word	0x00000000
        /*0050*/ 	.short	0x0003
        /*0052*/ 	.short	0x0018
        /*0054*/ 	.byte	0x00, 0xf0, 0x11, 0x00


	//----- nvinfo : EIATTR_KPARAM_INFO
	.align		4
.L_75:
        /*0058*/ 	.byte	0x04, 0x17
        /*005a*/ 	.short	(.L_77 - .L_76)
.L_76:
        /*005c*/ 	.word	0x00000000
        /*0060*/ 	.short	0x0002
        /*0062*/ 	.short	0x0010
        /*0064*/ 	.byte	0x00, 0xf5, 0x21, 0x00


	//----- nvinfo : EIATTR_KPARAM_INFO
	.align		4
.L_77:
        /*0068*/ 	.byte	0x04, 0x17
        /*006a*/ 	.short	(.L_79 - .L_78)
.L_78:
        /*006c*/ 	.word	0x00000000
        /*0070*/ 	.short	0x0001
        /*0072*/ 	.short	0x0008
        /*0074*/ 	.byte	0x00, 0xf0, 0x11, 0x00


	//----- nvinfo : EIATTR_KPARAM_INFO
	.align		4
.L_79:
        /*0078*/ 	.byte	0x04, 0x17
        /*007a*/ 	.short	(.L_81 - .L_80)
.L_80:
        /*007c*/ 	.word	0x00000000
        /*0080*/ 	.short	0x0000
        /*0082*/ 	.short	0x0000
        /*0084*/ 	.byte	0x00, 0xf5, 0x21, 0x00


	//----- nvinfo : EIATTR_SPARSE_MMA_MASK
	.align		4
.L_81:
        /*0088*/ 	.byte	0x03, 0x50
        /*008a*/ 	.short	0x0000


	//----- nvinfo : EIATTR_MAXREG_COUNT
	.align		4
        /*008c*/ 	.byte	0x03, 0x1b
        /*008e*/ 	.short	0x00ff


	//----- nvinfo : EIATTR_MERCURY_ISA_VERSION
	.align		4
        /*0090*/ 	.byte	0x03, 0x5f
        /*0092*/ 	.short	0x0101


	//----- nvinfo : EIATTR_VRC_CTA_INIT_COUNT
	.align		4
        /*0094*/ 	.byte	0x02, 0x4a
	.zero		1
	.zero		1


	//----- nvinfo : EIATTR_EXIT_INSTR_OFFSETS
	.align		4
        /*0098*/ 	.byte	0x04, 0x1c
        /*009a*/ 	.short	(.L_83 - .L_82)


	//   ....[0]....
.L_82:
        /*009c*/ 	.word	0x000000d0


	//   ....[1]....
        /*00a0*/ 	.word	0x00000210


	//   ....[2]....
        /*00a4*/ 	.word	0x00000a90


	//   ....[3]....
        /*00a8*/ 	.word	0x00000ef0


	//   ....[4]....
        /*00ac*/ 	.word	0x00000f30


	//   ....[5]....
        /*00b0*/ 	.word	0x00001710


	//   ....[6]....
        /*00b4*/ 	.word	0x000018f0


	//   ....[7]....
        /*00b8*/ 	.word	0x000019f0


	//   ....[8]....
        /*00bc*/ 	.word	0x00001ab0


	//   ....[9]....
        /*00c0*/ 	.word	0x00001b00


	//----- nvinfo : EIATTR_CBANK_PARAM_SIZE
	.align		4
.L_83:
        /*00c4*/ 	.byte	0x03, 0x19
        /*00c6*/ 	.short	0x0034


	//----- nvinfo : EIATTR_PARAM_CBANK
	.align		4
        /*00c8*/ 	.byte	0x04, 0x0a
        /*00ca*/ 	.short	(.L_85 - .L_84)
	.align		4
.L_84:
        /*00cc*/ 	.word	index@(.nv.constant0._Z11mxm_vanillaPdiS_iS_iii)
        /*00d0*/ 	.short	0x0380
        /*00d2*/ 	.short	0x0034


	//----- nvinfo : EIATTR_SW_WAR
	.align		4
.L_85:
        /*00d4*/ 	.byte	0x04, 0x36
        /*00d6*/ 	.short	(.L_87 - .L_86)
.L_86:
        /*00d8*/ 	.word	0x00000008
.L_87:


//--------------------- .nv.info._Z12curl_vanillaPdS_S_S_S_S_S_S_S_S_S_S_S_S_S_S_S_S_S_iiS_S_S_ --------------------------
	.section	.nv.info._Z12curl_vanillaPdS_S_S_S_S_S_S_S_S_S_S_S_S_S_S_S_S_S_iiS_S_S_,"",@"SHT_CUDA_INFO"
	.sectionflags	@""
	.align	4


	//----- nvinfo : EIATTR_CUDA_API_VERSION
	.align		4
        /*0000*/ 	.byte	0x04, 0x37
        /*0002*/ 	.short	(.L_89 - .L_88)
.L_88:
        /*0004*/ 	.word	0x00000082


	//----- nvinfo : EIATTR_KPARAM_INFO
	.align		4
.L_89:
        /*0008*/ 	.byte	0x04, 0x17
        /*000a*/ 	.short	(.L_91 - .L_90)
.L_90:
        /*000c*/ 	.word	0x00000000
        /*0010*/ 	.short	0x0017
        /*0012*/ 	.short	0x00b0
        /*0014*/ 	.byte	0x00, 0xf5, 0x21, 0x00


	//----- nvinfo : EIATTR_KPARAM_INFO
	.align		4
.L_91:
        /*0018*/ 	.byte	0x04, 0x17
        /*001a*/ 	.short	(.L_93 - .L_92)
.L_92:
        /*001c*/ 	.word	0x00000000
        /*0020*/ 	.short	0x0016
        /*0022*/ 	.short	0x00a8
        /*0024*/ 	.byte	0x00, 0xf5, 0x21, 0x00


	//----- nvinfo : EIATTR_KPARAM_INFO
	.align		4
.L_93:
        /*0028*/ 	.byte	0x04, 0x17
        /*002a*/ 	.short	(.L_95 - .L_94)
.L_94:
        /*002c*/ 	.word	0x00000000
        /*0030*/ 	.short	0x0015
        /*0032*/ 	.short	0x00a0
        /*0034*/ 	.byte	0x00, 0xf5, 0x21, 0x00


	//----- nvinfo : EIATTR_KPARAM_INFO
	.align		4
.L_95:
        /*0038*/ 	.byte	0x04, 0x17
        /*003a*/ 	.short	(.L_97 - .L_96)
.L_96:
        /*003c*/ 	.word	0x00000000
        /*0040*/ 	.short	0x0014
        /*0042*/ 	.short	0x009c
        /*0044*/ 	.byte	0x00, 0xf0, 0x11, 0x00


	//----- nvinfo : EIATTR_KPARAM_INFO
	.align		4
.L_97:
        /*0048*/ 	.byte	0x04, 0x17
        /*004a*/ 	.short	(.L_99 - .L_98)
.L_98:
        /*004c*/ 	.word	0x00000000
        /*0050*/ 	.short	0x0013
        /*0052*/ 	.short	0x0098
        /*0054*/ 	.byte	0x00, 0xf0, 0x11, 0x00


	//----- nvinfo : EIATTR_KPARAM_INFO
	.align		4
.L_99:
        /*0058*/ 	.byte	0x04, 0x17
        /*005a*/ 	.short	(.L_101 - .L_100)
.L_100:
        /*005c*/ 	.word	0x00000000
        /*0060*/ 	.short	0x0012
        /*0062*/ 	.short	0x0090
        /*0064*/ 	.byte	0x00, 0xf5, 0x21, 0x00


	//----- nvinfo : EIATTR_KPARAM_INFO
	.align		4
.L_101:
        /*0068*/ 	.byte	0x04, 0x17
        /*006a*/ 	.short	(.L_103 - .L_102)
.L_102:
        /*006c*/ 	.word	0x00000000
        /*0070*/ 	.short	0x0011
        /*0072*/ 	.short	0x0088
        /*0074*/ 	.byte	0x00, 0xf5, 0x21, 0x00


	//----- nvinfo : EIATTR_KPARAM_INFO
	.align		4
.L_103:
        /*0078*/ 	.byte	0x04, 0x17
        /*007a*/ 	.short	(.L_105 - .L_104)
.L_104:
        /*007c*/ 	.word	0x00000000
        /*0080*/ 	.short	0x0010
        /*0082*/ 	.short	0x0080
        /*0084*/ 	.byte	0x00, 0xf5, 0x21, 0x00


	//----- nvinfo : EIATTR_KPARAM_INFO
	.align		4
.L_105:
        /*0088*/ 	.byte	0x04, 0x17
        /*008a*/ 	.short	(.L_107 - .L_106)
.L_106:
        /*008c*/ 	.word	0x00000000
        /*0090*/ 	.short	0x000f
        /*0092*/ 	.short	0x0078
        /*0094*/ 	.byte	0x00, 0xf5, 0x21, 0x00


	//----- nvinfo : EIATTR_KPARAM_INFO
	.align		4
.L_107:
        /*0098*/ 	.byte	0x04, 0x17
        /*009a*/ 	.short	(.L_109 - .L_108)
.L_108:
        /*009c*/ 	.word	0x00000000
        /*00a0*/ 	.short	0x000e
        /*00a2*/ 	.short	0x0070
        /*00a4*/ 	.byte	0x00, 0xf5, 0x21, 0x00


	//----- nvinfo : EIATTR_KPARAM_INFO
	.align		4
.L_109:
        /*00a8*/ 	.byte	0x04, 0x17
        /*00aa*/ 	.short	(.L_111 - .L_110)
.L_110:
        /*00ac*/ 	.word	0x00000000
        /*00b0*/ 	.short	0x000d
        /*00b2*/ 	.short	0x0068
        /*00b4*/ 	.byte	0x00, 0xf5, 0x21, 0x00


	//----- nvinfo : EIATTR_KPARAM_INFO
	.align		4
.L_111:
        /*00b8*/ 	.byte	0x04, 0x17
        /*00ba*/ 	.short	(.L_113 - .L_112)
.L_112:
        /*00bc*/ 	.word	0x00000000
        /*00c0*/ 	.short	0x000c
        /*00c2*/ 	.short	0x0060
        /*00c4*/ 	.byte	0x00, 0xf5, 0x21, 0x00


	//----- nvinfo : EIATTR_KPARAM_INFO
	.align		4
.L_113:
        /*00c8*/ 	.byte	0x04, 0x17
        /*00ca*/ 	.short	(.L_115 - .L_114)
.L_114:
        /*00cc*/ 	.word	0x00000000
        /*00d0*/ 	.short	0x000b
        /*00d2*/ 	.short	0x0058
        /*00d4*/ 	.byte	0x00, 0xf5, 0x21, 0x00


	//----- nvinfo : EIATTR_KPARAM_INFO
	.align		4
.L_115:
        /*00d8*/ 	.byte	0x04, 0x17
        /*00da*/ 	.short	(.L_117 - .L_116)
.L_116:
        /*00dc*/ 	.word	0x00000000
        /*00e0*/ 	.short	0x000a
        /*00e2*/ 	.short	0x0050
        /*00e4*/ 	.byte	0x00, 0xf5, 0x21, 0x00


	//----- nvinfo : EIATTR_KPARAM_INFO
	.align		4
.L_117:
        /*00e8*/ 	.byte	0x04, 0x17
        /*00ea*/ 	.short	(.L_119 - .L_118)
.L_118:
        /*00ec*/ 	.word	0x00000000
        /*00f0*/ 	.short	0x0009
        /*00f2*/ 	.short	0x0048
        /*00f4*/ 	.byte	0x00, 0xf5, 0x21, 0x00


	//----- nvinfo : EIATTR_KPARAM_INFO
	.align		4
.L_119:
        /*00f8*/ 	.byte	0x04, 0x17
        /*00fa*/ 	.short	(.L_121 - .L_120)
.L_120:
        /*00fc*/ 	.word	0x00000000
        /*0100*/ 	.short	0x0008
        /*0102*/ 	.short	0x0040
        /*0104*/ 	.byte	0x00, 0xf5, 0x21, 0x00


	//----- nvinfo : EIATTR_KPARAM_INFO
	.align		4
.L_121:
        /*0108*/ 	.byte	0x04, 0x17
        /*010a*/ 	.short	(.L_123 - .L_122)
.L_122:
        /*010c*/ 	.word	0x00000000
        /*0110*/ 	.short	0x0007
        /*0112*/ 	.short	0x0038
        /*0114*/ 	.byte	0x00, 0xf5, 0x21, 0x00


	//----- nvinfo : EIATTR_KPARAM_INFO
	.align		4
.L_123:
        /*0118*/ 	.byte	0x04, 0x17
        /*011a*/ 	.short	(.L_125 - .L_124)
.L_124:
        /*011c*/ 	.word	0x00000000
        /*0120*/ 	.short	0x0006
        /*0122*/ 	.short	0x0030
        /*0124*/ 	.byte	0x00, 0xf5, 0x21, 0x00


	//----- nvinfo : EIATTR_KPARAM_INFO
	.align		4
.L_125:
        /*0128*/ 	.byte	0x04, 0x17
        /*012a*/ 	.short	(.L_127 - .L_126)
.L_126:
        /*012c*/ 	.word	0x00000000
        /*0130*/ 	.short	0x0005
        /*0132*/ 	.short	0x0028
        /*0134*/ 	.byte	0x00, 0xf5, 0x21, 0x00


	//----- nvinfo : EIATTR_KPARAM_INFO
	.align		4
.L_127:
        /*0138*/ 	.byte	0x04, 0x17
        /*013a*/ 	.short	(.L_129 - .L_128)
.L_128:
        /*013c*/ 	.word	0x00000000
        /*0140*/ 	.short	0x0004
        /*0142*/ 	.short	0x0020
        /*0144*/ 	.byte	0x00, 0xf5, 0x21, 0x00


	//----- nvinfo : EIATTR_KPARAM_INFO
	.align		4
.L_129:
        /*0148*/ 	.byte	0x04, 0x17
        /*014a*/ 	.short	(.L_131 - .L_130)
.L_130:
        /*014c*/ 	.word	0x00000000
        /*0150*/ 	.short	0x0003
        /*0152*/ 	.short	0x0018
        /*0154*/ 	.byte	0x00, 0xf5, 0x21, 0x00


	//----- nvinfo : EIATTR_KPARAM_INFO
	.align		4
.L_131:
        /*0158*/ 	.byte	0x04, 0x17
        /*015a*/ 	.short	(.L_133 - .L_132)
.L_132:
        /*015c*/ 	.word	0x00000000
        /*0160*/ 	.short	0x0002
        /*0162*/ 	.short	0x0010
        /*0164*/ 	.byte	0x00, 0xf5, 0x21, 0x00


	//----- nvinfo : EIATTR_KPARAM_INFO
	.align		4
.L_133:
        /*0168*/ 	.byte	0x04, 0x17
        /*016a*/ 	.short	(.L_135 - .L_134)
.L_134:
        /*016c*/ 	.word	0x00000000
        /*0170*/ 	.short	0x0001
        /*0172*/ 	.short	0x0008
        /*0174*/ 	.byte	0x00, 0xf5, 0x21, 0x00


	//----- nvinfo : EIATTR_KPARAM_INFO
	.align		4
.L_135:
        /*0178*/ 	.byte	0x04, 0x17
        /*017a*/ 	.short	(.L_137 - .L_136)
.L_136:
        /*017c*/ 	.word	0x00000000
        /*0180*/ 	.short	0x0000
        /*0182*/ 	.short	0x0000
        /*0184*/ 	.byte	0x00, 0xf5, 0x21, 0x00


	//----- nvinfo : EIATTR_SPARSE_MMA_MASK
	.align		4
.L_137:
        /*0188*/ 	.byte	0x03, 0x50
        /*018a*/ 	.short	0x0000


	//----- nvinfo : EIATTR_MAXREG_COUNT
	.align		4
        /*018c*/ 	.byte	0x03, 0x1b
        /*018e*/ 	.short	0x00ff


	//----- nvinfo : EIATTR_MERCURY_ISA_VERSION
	.align		4
        /*0190*/ 	.byte	0x03, 0x5f
        /*0192*/ 	.short	0x0101


	//----- nvinfo : EIATTR_VRC_CTA_INIT_COUNT
	.align		4
        /*0194*/ 	.byte	0x02, 0x4a
	.zero		1
	.zero		1


	//----- nvinfo : EIATTR_EXIT_INSTR_OFFSETS
	.align		4
        /*0198*/ 	.byte	0x04, 0x1c
        /*019a*/ 	.short	(.L_139 - .L_138)


	//   ....[0]....
.L_138:
        /*019c*/ 	.word	0x00000030


	//   ....[1]....
        /*01a0*/ 	.word	0x00000870


	//----- nvinfo : EIATTR_CBANK_PARAM_SIZE
	.align		4
.L_139:
        /*01a4*/ 	.byte	0x03, 0x19
        /*01a6*/ 	.short	0x00b8


	//----- nvinfo : EIATTR_PARAM_CBANK
	.align		4
        /*01a8*/ 	.byte	0x04, 0x0a
        /*01aa*/ 	.short	(.L_141 - .L_140)
	.align		4
.L_140:
        /*01ac*/ 	.word	index@(.nv.constant0._Z12curl_vanillaPdS_S_S_S_S_S_S_S_S_S_S_S_S_S_S_S_S_S_iiS_S_S_)
        /*01b0*/ 	.short	0x0380
        /*01b2*/ 	.short	0x00b8


	//----- nvinfo : EIATTR_SW_WAR
	.align		4
.L_141:
        /*01b4*/ 	.byte	0x04, 0x36
        /*01b6*/ 	.short	(.L_143 - .L_142)
.L_142:
        /*01b8*/ 	.word	0x00000008
.L_143:


//--------------------- .nv.callgraph             --------------------------
	.section	.nv.callgraph,"",@"SHT_CUDA_CALLGRAPH"
	.align	4
	.sectionentsize	8
	.align		4
        /*0000*/ 	.word	0x00000000
	.align		4
        /*0004*/ 	.word	0xffffffff
	.align		4
        /*0008*/ 	.word	0x00000000
	.align		4
        /*000c*/ 	.word	0xfffffffe
	.align		4
        /*0010*/ 	.word	0x00000000
	.align		4
        /*0014*/ 	.word	0xfffffffd
	.align		4
        /*0018*/ 	.word	0x00000000
	.align		4
        /*001c*/ 	.word	0xfffffffc


//--------------------- .text._Z10mxm_sharedPdiS_iS_i --------------------------
	.section	.text._Z10mxm_sharedPdiS_iS_i,"ax",@progbits
	.align	128
        .global         _Z10mxm_sharedPdiS_iS_i
        .type           _Z10mxm_sharedPdiS_iS_i,@function
        .size           _Z10mxm_sharedPdiS_iS_i,(.L_x_43 - _Z10mxm_sharedPdiS_iS_i)
        .other          _Z10mxm_sharedPdiS_iS_i,@"STO_CUDA_ENTRY STV_DEFAULT"
_Z10mxm_sharedPdiS_iS_i:
.text._Z10mxm_sharedPdiS_iS_i:
[----:B------:R-:W-:Y:S08]  /*0000*/  LDC R1, c[0x0][0x37c] ;  /* 0x0000df00ff017b82 */ /* 0x000ff00000000800 */
[----:B------:R-:W0:Y:S02]  /*0010*/  LDC R6, c[0x0][0x388] ;  /* 0x0000e200ff067b82 */ /* 0x000e240000000800 */
[----:B0-----:R-:W-:-:S13]  /*0020*/  ISETP.GE.AND P0, PT, R6, 0x10, PT ;  /* 0x000000100600780c */ /* 0x001fda0003f06270 */
[----:B------:R-:W-:Y:S05]  /*0030*/  @!P0 EXIT ;  /* 0x000000000000894d */ /* 0x000fea0003800000 */
[----:B------:R-:W0:Y:S01]  /*0040*/  S2R R2, SR_TID.Y ;  /* 0x0000000000027919 */ /* 0x000e220000002200 */
[----:B------:R-:W-:Y:S01]  /*0050*/  SHF.R.S32.HI R3, RZ, 0x1f, R6 ;  /* 0x0000001fff037819 */ /* 0x000fe20000011406 */
[----:B------:R-:W1:Y:S01]  /*0060*/  LDC.64 R22, c[0x0][0x3a0] ;  /* 0x0000e800ff167b82 */ /* 0x000e620000000a00 */
[----:B------:R-:W2:Y:S01]  /*0070*/  LDCU UR4, c[0x0][0x398] ;  /* 0x00007300ff0477ac */ /* 0x000ea20008000800 */
[----:B------:R-:W0:Y:S01]  /*0080*/  S2R R5, SR_CTAID.Y ;  /* 0x0000000000057919 */ /* 0x000e220000002600 */
[----:B------:R-:W-:Y:S01]  /*0090*/  LEA.HI R3, R3, R6, RZ, 0x4 ;  /* 0x0000000603037211 */ /* 0x000fe200078f20ff */
[----:B------:R-:W-:Y:S01]  /*00a0*/  HFMA2 R16, -RZ, RZ, 0, 0 ;  /* 0x00000000ff107431 */ /* 0x000fe200000001ff */
[----:B------:R-:W3:Y:S01]  /*00b0*/  LDCU.64 UR8, c[0x0][0x358] ;  /* 0x00006b00ff0877ac */ /* 0x000ee20008000a00 */
[----:B------:R-:W4:Y:S01]  /*00c0*/  S2R R0, SR_TID.X ;  /* 0x0000000000007919 */ /* 0x000f220000002100 */
[----:B------:R-:W-:Y:S02]  /*00d0*/  SHF.R.S32.HI R20, RZ, 0x4, R3 ;  /* 0x00000004ff147819 */ /* 0x000fe40000011403 */
[----:B------:R-:W-:Y:S01]  /*00e0*/  CS2R R28, SRZ ;  /* 0x00000000001c7805 */ /* 0x000fe2000001ff00 */
[----:B------:R-:W4:Y:S01]  /*00f0*/  S2R R19, SR_CTAID.X ;  /* 0x0000000000137919 */ /* 0x000f220000002500 */
[----:B0-----:R-:W-:-:S02]  /*0100*/  IMAD R4, R5, 0x10, R2 ;  /* 0x0000001005047824 */ /* 0x001fc400078e0202 */
[----:B------:R-:W-:-:S05]  /*0110*/  VIADD R5, R20, 0xffffffff ;  /* 0xffffffff14057836 */ /* 0x000fca0000000000 */
[----:B------:R-:W-:Y:S01]  /*0120*/  ISETP.GE.U32.AND P0, PT, R5, 0x3, PT ;  /* 0x000000030500780c */ /* 0x000fe20003f06070 */
[----:B----4-:R-:W-:-:S04]  /*0130*/  IMAD R19, R19, 0x10, R0 ;  /* 0x0000001013137824 */ /* 0x010fc800078e0200 */
[CC--:B------:R-:W-:Y:S02]  /*0140*/  IMAD R3, R19.reuse, R6.reuse, R4 ;  /* 0x0000000613037224 */ /* 0x0c0fe400078e0204 */
[C---:B------:R-:W-:Y:S02]  /*0150*/  IMAD R21, R19.reuse, R6, R0 ;  /* 0x0000000613157224 */ /* 0x040fe400078e0200 */
[----:B--2---:R-:W-:Y:S02]  /*0160*/  IMAD R19, R19, UR4, R2 ;  /* 0x0000000413137c24 */ /* 0x004fe4000f8e0202 */
[----:B-1----:R-:W-:Y:S02]  /*0170*/  IMAD.WIDE.U32 R22, R3, 0x8, R22 ;  /* 0x0000000803167825 */ /* 0x002fe400078e0016 */
[----:B---3--:R-:W-:Y:S05]  /*0180*/  @!P0 BRA `(.L_x_0) ;  /* 0x0000000c004c8947 */ /* 0x008fea0003800000 */
[----:B------:R-:W0:Y:S01]  /*0190*/  S2UR UR6, SR_CgaCtaId ;  /* 0x00000000000679c3 */ /* 0x000e220000008800 */
[----:B------:R-:W-:Y:S01]  /*01a0*/  UMOV UR4, 0x400 ;  /* 0x0000040000047882 */ /* 0x000fe20000000000 */
[----:B------:R-:W-:Y:S01]  /*01b0*/  LOP3.LUT R16, R20, 0x7fffffc, RZ, 0xc0, !PT ;  /* 0x07fffffc14107812 */ /* 0x000fe200078ec0ff */
[----:B------:R-:W-:Y:S01]  /*01c0*/  UIADD3 UR5, UPT, UPT, UR4, 0x800, URZ ;  /* 0x0000080004057890 */ /* 0x000fe2000fffe0ff */
[----:B------:R-:W-:Y:S01]  /*01d0*/  IMAD.MOV.U32 R18, RZ, RZ, R21 ;  /* 0x000000ffff127224 */ /* 0x000fe200078e0015 */
[----:B------:R-:W-:Y:S01]  /*01e0*/  CS2R R28, SRZ ;  /* 0x00000000001c7805 */ /* 0x000fe2000001ff00 */
[----:B------:R-:W-:Y:S01]  /*01f0*/  IMAD.MOV.U32 R17, RZ, RZ, R19 ;  /* 0x000000ffff117224 */ /* 0x000fe200078e0013 */
[----:B------:R-:W-:Y:S01]  /*0200*/  IADD3 R6, PT, PT, -R16, RZ, RZ ;  /* 0x000000ff10067210 */ /* 0x000fe20007ffe1ff */
[----:B0-----:R-:W-:Y:S02]  /*0210*/  ULEA UR4, UR6, UR4, 0x18 ;  /* 0x0000000406047291 */ /* 0x001fe4000f8ec0ff */
[----:B------:R-:W-:-:S04]  /*0220*/  ULEA UR5, UR6, UR5, 0x18 ;  /* 0x0000000506057291 */ /* 0x000fc8000f8ec0ff */
[----:B------:R-:W-:Y:S02]  /*0230*/  LEA R5, R2, UR4, 0x7 ;  /* 0x0000000402057c11 */ /* 0x000fe4000f8e38ff */
[----:B------:R-:W-:-:S03]  /*0240*/  LEA R7, R0, UR5, 0x3 ;  /* 0x0000000500077c11 */ /* 0x000fc6000f8e18ff */
[----:B------:R-:W-:Y:S02]  /*0250*/  IMAD R4, R0, 0x8, R5 ;  /* 0x0000000800047824 */ /* 0x000fe400078e0205 */
[----:B------:R-:W-:-:S07]  /*0260*/  IMAD R3, R2, 0x80, R7 ;  /* 0x0000008002037824 */ /* 0x000fce00078e0207 */
.L_x_1:
[----:B0-----:R-:W0:Y:S08]  /*0270*/  LDC.64 R26, c[0x0][0x380] ;  /* 0x0000e000ff1a7b82 */ /* 0x001e300000000a00 */
[----:B------:R-:W1:Y:S01]  /*0280*/  LDC.64 R24, c[0x0][0x390] ;  /* 0x0000e400ff187b82 */ /* 0x000e620000000a00 */
[----:B0-----:R-:W-:-:S05]  /*0290*/  IMAD.WIDE R26, R18, 0x8, R26 ;  /* 0x00000008121a7825 */ /* 0x001fca00078e021a */
[----:B------:R-:W2:Y:S01]  /*02a0*/  LDG.E.64 R36, desc[UR8][R26.64] ;  /* 0x000000081a247981 */ /* 0x000ea2000c1e1b00 */
[----:B-1----:R-:W-:-:S05]  /*02b0*/  IMAD.WIDE R24, R17, 0x8, R24 ;  /* 0x0000000811187825 */ /* 0x002fca00078e0218 */
[----:B------:R-:W3:Y:S04]  /*02c0*/  LDG.E.64 R34, desc[UR8][R24.64] ;  /* 0x0000000818227981 */ /* 0x000ee8000c1e1b00 */
[----:B--2---:R-:W-:Y:S04]  /*02d0*/  STS.64 [R4], R36 ;  /* 0x0000002404007388 */ /* 0x004fe80000000a00 */
[----:B---3--:R-:W-:Y:S01]  /*02e0*/  STS.64 [R3], R34 ;  /* 0x0000002203007388 */ /* 0x008fe20000000a00 */
[----:B------:R-:W-:Y:S06]  /*02f0*/  BAR.SYNC.DEFER_BLOCKING 0x0 ;  /* 0x0000000000007b1d */ /* 0x000fec0000010000 */
[----:B------:R-:W-:Y:S04]  /*0300*/  LDS.64 R8, [R7] ;  /* 0x0000000007087984 */ /* 0x000fe80000000a00 */
[----:B------:R-:W0:Y:S04]  /*0310*/  LDS.128 R12, [R5] ;  /* 0x00000000050c7984 */ /* 0x000e280000000c00 */
[----:B------:R-:W1:Y:S04]  /*0320*/  LDS.64 R32, [R7+0x80] ;  /* 0x0000800007207984 */ /* 0x000e680000000a00 */
[----:B------:R-:W-:Y:S01]  /*0330*/  LDS.64 R30, [R7+0x100] ;  /* 0x00010000071e7984 */ /* 0x000fe20000000a00 */
[----:B0-----:R-:W-:-:S03]  /*0340*/  DFMA R12, R12, R8, R28 ;  /* 0x000000080c0c722b */ /* 0x001fc6000000001c */
[----:B------:R-:W0:Y:S04]  /*0350*/  LDS.128 R8, [R5+0x10] ;  /* 0x0000100005087984 */ /* 0x000e280000000c00 */
[----:B------:R-:W2:Y:S01]  /*0360*/  LDS.64 R28, [R7+0x180] ;  /* 0x00018000071c7984 */ /* 0x000ea20000000a00 */
[----:B-1----:R-:W-:-:S03]  /*0370*/  DFMA R14, R32, R14, R12 ;  /* 0x0000000e200e722b */ /* 0x002fc6000000000c */
[----:B------:R-:W-:Y:S05]  /*0380*/  LDS.64 R32, [R7+0x200] ;  /* 0x0002000007207984 */ /* 0x000fea0000000a00 */
[----:B0-----:R-:W-:Y:S02]  /*0390*/  DFMA R8, R8, R30, R14 ;  /* 0x0000001e0808722b */ /* 0x001fe4000000000e */
[----:B------:R-:W0:Y:S04]  /*03a0*/  LDS.128 R12, [R5+0x20] ;  /* 0x00002000050c7984 */ /* 0x000e280000000c00 */
[----:B------:R-:W-:Y:S02]  /*03b0*/  LDS.64 R30, [R7+0x300] ;  /* 0x00030000071e7984 */ /* 0x000fe40000000a00 */
[----:B--2---:R-:W-:-:S02]  /*03c0*/  DFMA R10, R28, R10, R8 ;  /* 0x0000000a1c0a722b */ /* 0x004fc40000000008 */
[----:B------:R-:W1:Y:S06]  /*03d0*/  LDS.64 R28, [R7+0x280] ;  /* 0x00028000071c7984 */ /* 0x000e6c0000000a00 */
[----:B0-----:R-:W-:Y:S02]  /*03e0*/  DFMA R12, R12, R32, R10 ;  /* 0x000000200c0c722b */ /* 0x001fe4000000000a */
[----:B------:R-:W0:Y:S04]  /*03f0*/  LDS.128 R8, [R5+0x30] ;  /* 0x0000300005087984 */ /* 0x000e280000000c00 */
[----:B------:R-:W-:Y:S02]  /*0400*/  LDS.64 R32, [R7+0x400] ;  /* 0x0004000007207984 */ /* 0x000fe40000000a00 */
[----:B-1----:R-:W-:-:S02]  /*0410*/  DFMA R14, R28, R14, R12 ;  /* 0x0000000e1c0e722b */ /* 0x002fc4000000000c */
        /* <DEDUP_REMOVED lines=13> */
[----:B------:R-:W2:Y:S02]  /*04f0*/  LDS.64 R30, [R7+0x680] ;  /* 0x00068000071e7984 */ /* 0x000ea40000000a00 */
[----:B-1----:R-:W-:-:S02]  /*0500*/  DFMA R10, R28, R10, R8 ;  /* 0x0000000a1c0a722b */ /* 0x002fc40000000008 */
[----:B------:R-:W-:Y:S06]  /*0510*/  LDS.64 R28, [R7+0x700] ;  /* 0x00070000071c7984 */ /* 0x000fec0000000a00 */
[----:B0-----:R-:W-:Y:S02]  /*0520*/  DFMA R32, R12, R32, R10 ;  /* 0x000000200c20722b */ /* 0x001fe4000000000a */
[----:B------:R-:W0:Y:S04]  /*0530*/  LDS.128 R8, [R5+0x70] ;  /* 0x0000700005087984 */ /* 0x000e280000000c00 */
[----:B------:R-:W1:Y:S02]  /*0540*/  LDS.64 R12, [R7+0x780] ;  /* 0x00078000070c7984 */ /* 0x000e640000000a00 */
[----:B--2---:R-:W-:Y:S01]  /*0550*/  DFMA R14, R30, R14, R32 ;  /* 0x0000000e1e0e722b */ /* 0x004fe20000000020 */
[----:B------:R-:W-:Y:S07]  /*0560*/  BAR.SYNC.DEFER_BLOCKING 0x0 ;  /* 0x0000000000007b1d */ /* 0x000fee0000010000 */
[----:B0-----:R-:W-:-:S08]  /*0570*/  DFMA R8, R8, R28, R14 ;  /* 0x0000001c0808722b */ /* 0x001fd0000000000e */
[----:B-1----:R-:W-:-:S07]  /*0580*/  DFMA R10, R12, R10, R8 ;  /* 0x0000000a0c0a722b */ /* 0x002fce0000000008 */
[----:B------:R-:W-:Y:S04]  /*0590*/  STG.E.64 desc[UR8][R22.64], R10 ;  /* 0x0000000a16007986 */ /* 0x000fe8000c101b08 */
[----:B------:R-:W2:Y:S04]  /*05a0*/  LDG.E.64 R32, desc[UR8][R26.64+0x80] ;  /* 0x000080081a207981 */ /* 0x000ea8000c1e1b00 */
[----:B------:R-:W3:Y:S04]  /*05b0*/  LDG.E.64 R34, desc[UR8][R24.64+0x80] ;  /* 0x0000800818227981 */ /* 0x000ee8000c1e1b00 */
[----:B--2---:R-:W-:Y:S04]  /*05c0*/  STS.64 [R4], R32 ;  /* 0x0000002004007388 */ /* 0x004fe80000000a00 */
[----:B---3--:R-:W-:Y:S01]  /*05d0*/  STS.64 [R3], R34 ;  /* 0x0000002203007388 */ /* 0x008fe20000000a00 */
[----:B------:R-:W-:Y:S06]  /*05e0*/  BAR.SYNC.DEFER_BLOCKING 0x0 ;  /* 0x0000000000007b1d */ /* 0x000fec0000010000 */
[----:B------:R-:W-:Y:S04]  /*05f0*/  LDS.64 R8, [R7] ;  /* 0x0000000007087984 */ /* 0x000fe80000000a00 */
[----:B------:R-:W0:Y:S04]  /*0600*/  LDS.128 R12, [R5] ;  /* 0x00000000050c7984 */ /* 0x000e280000000c00 */
[----:B------:R-:W1:Y:S04]  /*0610*/  LDS.64 R28, [R7+0x80] ;  /* 0x00008000071c7984 */ /* 0x000e680000000a00 */
[----:B------:R-:W-:Y:S04]  /*0620*/  LDS.64 R30, [R7+0x100] ;  /* 0x00010000071e7984 */ /* 0x000fe80000000a00 */
[----:B------:R-:W-:Y:S01]  /*0630*/  LDS.64 R32, [R7+0x200] ;  /* 0x0002000007207984 */ /* 0x000fe20000000a00 */
[----:B0-----:R-:W-:-:S03]  /*0640*/  DFMA R12, R12, R8, R10 ;  /* 0x000000080c0c722b */ /* 0x001fc6000000000a */
[----:B------:R-:W0:Y:S05]  /*0650*/  LDS.128 R8, [R5+0x10] ;  /* 0x0000100005087984 */ /* 0x000e2a0000000c00 */
[----:B-1----:R-:W-:Y:S01]  /*0660*/  DFMA R14, R28, R14, R12 ;  /* 0x0000000e1c0e722b */ /* 0x002fe2000000000c */
[----:B------:R-:W1:Y:S07]  /*0670*/  LDS.64 R28, [R7+0x180] ;  /* 0x00018000071c7984 */ /* 0x000e6e0000000a00 */
[----:B0-----:R-:W-:-:S02]  /*0680*/  DFMA R8, R8, R30, R14 ;  /* 0x0000001e0808722b */ /* 0x001fc4000000000e */
[----:B------:R-:W0:Y:S04]  /*0690*/  LDS.128 R12, [R5+0x20] ;  /* 0x00002000050c7984 */ /* 0x000e280000000c00 */
[----:B------:R-:W-:Y:S02]  /*06a0*/  LDS.64 R30, [R7+0x300] ;  /* 0x00030000071e7984 */ /* 0x000fe40000000a00 */
[----:B-1----:R-:W-:Y:S02]  /*06b0*/  DFMA R10, R28, R10, R8 ;  /* 0x0000000a1c0a722b */ /* 0x002fe40000000008 */
[----:B------:R-:W1:Y:S06]  /*06c0*/  LDS.64 R28, [R7+0x280] ;  /* 0x00028000071c7984 */ /* 0x000e6c0000000a00 */
        /* <DEDUP_REMOVED lines=17> */
[----:B------:R-:W2:Y:S02]  /*07e0*/  LDS.64 R30, [R7+0x680] ;  /* 0x00068000071e7984 */ /* 0x000ea40000000a00 */
[----:B-1----:R-:W-:Y:S02]  /*07f0*/  DFMA R10, R28, R10, R8 ;  /* 0x0000000a1c0a722b */ /* 0x002fe40000000008 */
[----:B------:R-:W-:Y:S06]  /*0800*/  LDS.64 R28, [R7+0x700] ;  /* 0x00070000071c7984 */ /* 0x000fec0000000a00 */
[----:B0-----:R-:W-:-:S02]  /*0810*/  DFMA R32, R12, R32, R10 ;  /* 0x000000200c20722b */ /* 0x001fc4000000000a */
        /* <DEDUP_REMOVED lines=55> */
[----:B------:R-:W3:Y:S01]  /*0b90*/  LDG.E.64 R24, desc[UR8][R24.64+0x180] ;  /* 0x0001800818187981 */ /* 0x000ee2000c1e1b00 */
[----:B------:R-:W-:-:S04]  /*0ba0*/  IADD3 R6, PT, PT, R6, 0x4, RZ ;  /* 0x0000000406067810 */ /* 0x000fc80007ffe0ff */
[----:B------:R-:W-:Y:S01]  /*0bb0*/  ISETP.NE.AND P0, PT, R6, RZ, PT ;  /* 0x000000ff0600720c */ /* 0x000fe20003f05270 */
[----:B------:R-:W-:Y:S02]  /*0bc0*/  VIADD R18, R18, 0x40 ;  /* 0x0000004012127836 */ /* 0x000fe40000000000 */
[----:B------:R-:W-:Y:S01]  /*0bd0*/  VIADD R17, R17, 0x40 ;  /* 0x0000004011117836 */ /* 0x000fe20000000000 */
[----:B--2---:R-:W-:Y:S04]  /*0be0*/  STS.64 [R4], R26 ;  /* 0x0000001a04007388 */ /* 0x004fe80000000a00 */
[----:B---3--:R-:W-:Y:S01]  /*0bf0*/  STS.64 [R3], R24 ;  /* 0x0000001803007388 */ /* 0x008fe20000000a00 */
[----:B------:R-:W-:Y:S06]  /*0c00*/  BAR.SYNC.DEFER_BLOCKING 0x0 ;  /* 0x0000000000007b1d */ /* 0x000fec0000010000 */
[----:B------:R-:W-:Y:S04]  /*0c10*/  LDS.64 R36, [R7] ;  /* 0x0000000007247984 */ /* 0x000fe80000000a00 */
[----:B------:R-:W0:Y:S04]  /*0c20*/  LDS.128 R12, [R5] ;  /* 0x00000000050c7984 */ /* 0x000e280000000c00 */
[----:B------:R-:W1:Y:S04]  /*0c30*/  LDS.64 R34, [R7+0x80] ;  /* 0x0000800007227984 */ /* 0x000e680000000a00 */
[----:B------:R-:W-:Y:S04]  /*0c40*/  LDS.64 R28, [R7+0x100] ;  /* 0x00010000071c7984 */ /* 0x000fe80000000a00 */
[----:B------:R-:W2:Y:S04]  /*0c50*/  LDS.128 R8, [R5+0x10] ;  /* 0x0000100005087984 */ /* 0x000ea80000000c00 */
[----:B------:R-:W3:Y:S04]  /*0c60*/  LDS.64 R32, [R7+0x180] ;  /* 0x0001800007207984 */ /* 0x000ee80000000a00 */
[----:B------:R-:W-:Y:S04]  /*0c70*/  LDS.64 R24, [R7+0x200] ;  /* 0x0002000007187984 */ /* 0x000fe80000000a00 */
[----:B------:R-:W-:Y:S01]  /*0c80*/  LDS.64 R26, [R7+0x300] ;  /* 0x00030000071a7984 */ /* 0x000fe20000000a00 */
[----:B0-----:R-:W-:-:S03]  /*0c90*/  DFMA R12, R12, R36, R30 ;  /* 0x000000240c0c722b */ /* 0x001fc6000000001e */
[----:B------:R-:W-:Y:S05]  /*0ca0*/  LDS.64 R30, [R7+0x380] ;  /* 0x00038000071e7984 */ /* 0x000fea0000000a00 */
[----:B-1----:R-:W-:Y:S02]  /*0cb0*/  DFMA R34, R34, R14, R12 ;  /* 0x0000000e2222722b */ /* 0x002fe4000000000c */
[----:B------:R-:W0:Y:S06]  /*0cc0*/  LDS.128 R12, [R5+0x20] ;  /* 0x00002000050c7984 */ /* 0x000e2c0000000c00 */
[----:B--2---:R-:W-:Y:S01]  /*0cd0*/  DFMA R8, R8, R28, R34 ;  /* 0x0000001c0808722b */ /* 0x004fe20000000022 */
[----:B------:R-:W1:Y:S07]  /*0ce0*/  LDS.64 R28, [R7+0x280] ;  /* 0x00028000071c7984 */ /* 0x000e6e0000000a00 */
[----:B---3--:R-:W-:-:S02]  /*0cf0*/  DFMA R32, R32, R10, R8 ;  /* 0x0000000a2020722b */ /* 0x008fc40000000008 */
[----:B------:R-:W2:Y:S06]  /*0d00*/  LDS.128 R8, [R5+0x30] ;  /* 0x0000300005087984 */ /* 0x000eac0000000c00 */
[----:B0-----:R-:W-:Y:S01]  /*0d10*/  DFMA R12, R12, R24, R32 ;  /* 0x000000180c0c722b */ /* 0x001fe20000000020 */
[----:B------:R-:W-:Y:S04]  /*0d20*/  LDS.64 R24, [R7+0x400] ;  /* 0x0004000007187984 */ /* 0x000fe80000000a00 */
[----:B------:R-:W-:Y:S03]  /*0d30*/  LDS.64 R32, [R7+0x580] ;  /* 0x0005800007207984 */ /* 0x000fe60000000a00 */
[----:B-1----:R-:W-:-:S02]  /*0d40*/  DFMA R28, R28, R14, R12 ;  /* 0x0000000e1c1c722b */ /* 0x002fc4000000000c */
[----:B------:R-:W0:Y:S06]  /*0d50*/  LDS.128 R12, [R5+0x40] ;  /* 0x00004000050c7984 */ /* 0x000e2c0000000c00 */
[----:B--2---:R-:W-:Y:S02]  /*0d60*/  DFMA R8, R8, R26, R28 ;  /* 0x0000001a0808722b */ /* 0x004fe4000000001c */
[----:B------:R-:W1:Y:S04]  /*0d70*/  LDS.64 R28, [R7+0x480] ;  /* 0x00048000071c7984 */ /* 0x000e680000000a00 */
[----:B------:R-:W-:Y:S02]  /*0d80*/  LDS.64 R26, [R7+0x500] ;  /* 0x00050000071a7984 */ /* 0x000fe40000000a00 */
[----:B------:R-:W-:-:S02]  /*0d90*/  DFMA R30, R30, R10, R8 ;  /* 0x0000000a1e1e722b */ /* 0x000fc40000000008 */
[----:B------:R-:W2:Y:S06]  /*0da0*/  LDS.128 R8, [R5+0x50] ;  /* 0x0000500005087984 */ /* 0x000eac0000000c00 */
[----:B0-----:R-:W-:Y:S01]  /*0db0*/  DFMA R12, R12, R24, R30 ;  /* 0x000000180c0c722b */ /* 0x001fe2000000001e */
[----:B------:R-:W-:Y:S04]  /*0dc0*/  LDS.64 R24, [R7+0x600] ;  /* 0x0006000007187984 */ /* 0x000fe80000000a00 */
[----:B------:R-:W-:Y:S03]  /*0dd0*/  LDS.64 R30, [R7+0x700] ;  /* 0x00070000071e7984 */ /* 0x000fe60000000a00 */
[----:B-1----:R-:W-:-:S02]  /*0de0*/  DFMA R28, R28, R14, R12 ;  /* 0x0000000e1c1c722b */ /* 0x002fc4000000000c */
[----:B------:R-:W0:Y:S06]  /*0df0*/  LDS.128 R12, [R5+0x60] ;  /* 0x00006000050c7984 */ /* 0x000e2c0000000c00 */
[----:B--2---:R-:W-:Y:S01]  /*0e00*/  DFMA R8, R8, R26, R28 ;  /* 0x0000001a0808722b */ /* 0x004fe2000000001c */
[----:B------:R-:W1:Y:S04]  /*0e10*/  LDS.64 R26, [R7+0x680] ;  /* 0x00068000071a7984 */ /* 0x000e680000000a00 */
[----:B------:R-:W-:Y:S03]  /*0e20*/  LDS.64 R28, [R7+0x780] ;  /* 0x00078000071c7984 */ /* 0x000fe60000000a00 */
[----:B------:R-:W-:-:S02]  /*0e30*/  DFMA R32, R32, R10, R8 ;  /* 0x0000000a2020722b */ /* 0x000fc40000000008 */
[----:B------:R-:W2:Y:S06]  /*0e40*/  LDS.128 R8, [R5+0x70] ;  /* 0x0000700005087984 */ /* 0x000eac0000000c00 */
[----:B0-----:R-:W-:-:S08]  /*0e50*/  DFMA R12, R12, R24, R32 ;  /* 0x000000180c0c722b */ /* 0x001fd00000000020 */
[----:B-1----:R-:W-:-:S08]  /*0e60*/  DFMA R12, R26, R14, R12 ;  /* 0x0000000e1a0c722b */ /* 0x002fd0000000000c */
[----:B--2---:R-:W-:-:S08]  /*0e70*/  DFMA R8, R8, R30, R12 ;  /* 0x0000001e0808722b */ /* 0x004fd0000000000c */
[----:B------:R-:W-:Y:S01]  /*0e80*/  DFMA R28, R28, R10, R8 ;  /* 0x0000000a1c1c722b */ /* 0x000fe20000000008 */
[----:B------:R-:W-:Y:S06]  /*0e90*/  BAR.SYNC.DEFER_BLOCKING 0x0 ;  /* 0x0000000000007b1d */ /* 0x000fec0000010000 */
[----:B------:R0:W-:Y:S01]  /*0ea0*/  STG.E.64 desc[UR8][R22.64], R28 ;  /* 0x0000001c16007986 */ /* 0x0001e2000c101b08 */
[----:B------:R-:W-:Y:S05]  /*0eb0*/  @P0 BRA `(.L_x_1) ;  /* 0xfffffff000ec0947 */ /* 0x000fea000383ffff */
.L_x_0:
[----:B------:R-:W-:-:S13]  /*0ec0*/  LOP3.LUT P0, R3, R20, 0x3, RZ, 0xc0, !PT ;  /* 0x0000000314037812 */ /* 0x000fda000780c0ff */
[----:B------:R-:W-:Y:S05]  /*0ed0*/  @!P0 EXIT ;  /* 0x000000000000894d */ /* 0x000fea0003800000 */
[----:B------:R-:W-:Y:S02]  /*0ee0*/  ISETP.NE.AND P0, PT, R3, 0x1, PT ;  /* 0x000000010300780c */ /* 0x000fe40003f05270 */
[----:B------:R-:W-:-:S04]  /*0ef0*/  LOP3.LUT R20, R20, 0x1, RZ, 0xc0, !PT ;  /* 0x0000000114147812 */ /* 0x000fc800078ec0ff */
[----:B------:R-:W-:-:S07]  /*0f00*/  ISETP.NE.U32.AND P1, PT, R20, 0x1, PT ;  /* 0x000000011400780c */ /* 0x000fce0003f25070 */
[----:B------:R-:W-:Y:S06]  /*0f10*/  @!P0 BRA `(.L_x_2) ;  /* 0x0000000400b88947 */ /* 0x000fec0003800000 */
[----:B------:R-:W1:Y:S01]  /*0f20*/  LDC.64 R14, c[0x0][0x380] ;  /* 0x0000e000ff0e7b82 */ /* 0x000e620000000a00 */
[C---:B------:R-:W-:Y:S01]  /*0f30*/  LEA R3, R16.reuse, R21, 0x4 ;  /* 0x0000001510037211 */ /* 0x040fe200078e20ff */
[----:B------:R-:W-:-:S06]  /*0f40*/  IMAD R5, R16, 0x10, R19 ;  /* 0x0000001010057824 */ /* 0x000fcc00078e0213 */
[----:B------:R-:W2:Y:S01]  /*0f50*/  LDC.64 R12, c[0x0][0x390] ;  /* 0x0000e400ff0c7b82 */ /* 0x000ea20000000a00 */
[----:B-1----:R-:W-:-:S05]  /*0f60*/  IMAD.WIDE R14, R3, 0x8, R14 ;  /* 0x00000008030e7825 */ /* 0x002fca00078e020e */
[----:B------:R-:W3:Y:S01]  /*0f70*/  LDG.E.64 R34, desc[UR8][R14.64] ;  /* 0x000000080e227981 */ /* 0x000ee2000c1e1b00 */
[----:B--2---:R-:W-:-:S05]  /*0f80*/  IMAD.WIDE R12, R5, 0x8, R12 ;  /* 0x00000008050c7825 */ /* 0x004fca00078e020c */
[----:B------:R-:W2:Y:S01]  /*0f90*/  LDG.E.64 R36, desc[UR8][R12.64] ;  /* 0x000000080c247981 */ /* 0x000ea2000c1e1b00 */
[----:B------:R-:W1:Y:S01]  /*0fa0*/  S2UR UR5, SR_CgaCtaId ;  /* 0x00000000000579c3 */ /* 0x000e620000008800 */
[----:B------:R-:W-:Y:S02]  /*0fb0*/  UMOV UR4, 0x400 ;  /* 0x0000040000047882 */ /* 0x000fe40000000000 */
[----:B------:R-:W-:Y:S02]  /*0fc0*/  UIADD3 UR6, UPT, UPT, UR4, 0x800, URZ ;  /* 0x0000080004067890 */ /* 0x000fe4000fffe0ff */
[----:B-1----:R-:W-:Y:S02]  /*0fd0*/  ULEA UR4, UR5, UR4, 0x18 ;  /* 0x0000000405047291 */ /* 0x002fe4000f8ec0ff */
[----:B------:R-:W-:-:S04]  /*0fe0*/  ULEA UR6, UR5, UR6, 0x18 ;  /* 0x0000000605067291 */ /* 0x000fc8000f8ec0ff */
[----:B------:R-:W-:Y:S02]  /*0ff0*/  LEA R17, R2, UR4, 0x7 ;  /* 0x0000000402117c11 */ /* 0x000fe4000f8e38ff */
[----:B------:R-:W-:-:S03]  /*1000*/  LEA R3, R0, UR6, 0x3 ;  /* 0x0000000600037c11 */ /* 0x000fc6000f8e18ff */
[----:B------:R-:W-:Y:S01]  /*1010*/  IMAD R20, R0, 0x8, R17 ;  /* 0x0000000800147824 */ /* 0x000fe200078e0211 */
[----:B------:R-:W-:-:S04]  /*1020*/  LEA R18, R2, R3, 0x7 ;  /* 0x0000000302127211 */ /* 0x000fc800078e38ff */
[----:B---3--:R-:W-:Y:S04]  /*1030*/  STS.64 [R20], R34 ;  /* 0x0000002214007388 */ /* 0x008fe80000000a00 */
[----:B--2---:R-:W-:Y:S01]  /*1040*/  STS.64 [R18], R36 ;  /* 0x0000002412007388 */ /* 0x004fe20000000a00 */
[----:B------:R-:W-:Y:S06]  /*1050*/  BAR.SYNC.DEFER_BLOCKING 0x0 ;  /* 0x0000000000007b1d */ /* 0x000fec0000010000 */
[----:B------:R-:W-:Y:S04]  /*1060*/  LDS.64 R32, [R3] ;  /* 0x0000000003207984 */ /* 0x000fe80000000a00 */
[----:B------:R-:W1:Y:S04]  /*1070*/  LDS.128 R8, [R17] ;  /* 0x0000000011087984 */ /* 0x000e680000000c00 */
[----:B------:R-:W2:Y:S04]  /*1080*/  LDS.64 R30, [R3+0x80] ;  /* 0x00008000031e7984 */ /* 0x000ea80000000a00 */
[----:B------:R-:W-:Y:S04]  /*1090*/  LDS.64 R26, [R3+0x100] ;  /* 0x00010000031a7984 */ /* 0x000fe80000000a00 */
[----:B------:R-:W3:Y:S04]  /*10a0*/  LDS.128 R4, [R17+0x10] ;  /* 0x0000100011047984 */ /* 0x000ee80000000c00 */
[----:B------:R-:W4:Y:S01]  /*10b0*/  LDS.64 R24, [R3+0x180] ;  /* 0x0001800003187984 */ /* 0x000f220000000a00 */
[----:B-1----:R-:W-:-:S03]  /*10c0*/  DFMA R8, R8, R32, R28 ;  /* 0x000000200808722b */ /* 0x002fc6000000001c */
[----:B0-----:R-:W-:Y:S05]  /*10d0*/  LDS.64 R28, [R3+0x200] ;  /* 0x00020000031c7984 */ /* 0x001fea0000000a00 */
[----:B--2---:R-:W-:Y:S02]  /*10e0*/  DFMA R30, R30, R10, R8 ;  /* 0x0000000a1e1e722b */ /* 0x004fe40000000008 */
[----:B------:R-:W0:Y:S06]  /*10f0*/  LDS.128 R8, [R17+0x20] ;  /* 0x0000200011087984 */ /* 0x000e2c0000000c00 */
[----:B---3--:R-:W-:-:S02]  /*1100*/  DFMA R4, R4, R26, R30 ;  /* 0x0000001a0404722b */ /* 0x008fc4000000001e */
[----:B------:R-:W1:Y:S04]  /*1110*/  LDS.64 R30, [R3+0x280] ;  /* 0x00028000031e7984 */ /* 0x000e680000000a00 */
[----:B------:R-:W-:Y:S02]  /*1120*/  LDS.64 R26, [R3+0x300] ;  /* 0x00030000031a7984 */ /* 0x000fe40000000a00 */
[----:B----4-:R-:W-:Y:S02]  /*1130*/  DFMA R32, R24, R6, R4 ;  /* 0x000000061820722b */ /* 0x010fe40000000004 */
[----:B------:R-:W2:Y:S04]  /*1140*/  LDS.128 R4, [R17+0x30] ;  /* 0x0000300011047984 */ /* 0x000ea80000000c00 */
[----:B------:R-:W3:Y:S02]  /*1150*/  LDS.64 R24, [R3+0x380] ;  /* 0x0003800003187984 */ /* 0x000ee40000000a00 */
[----:B0-----:R-:W-:-:S02]  /*1160*/  DFMA R8, R8, R28, R32 ;  /* 0x0000001c0808722b */ /* 0x001fc40000000020 */
[----:B------:R-:W-:Y:S06]  /*1170*/  LDS.64 R28, [R3+0x400] ;  /* 0x00040000031c7984 */ /* 0x000fec0000000a00 */
[----:B-1----:R-:W-:Y:S02]  /*1180*/  DFMA R30, R30, R10, R8 ;  /* 0x0000000a1e1e722b */ /* 0x002fe40000000008 */
[----:B------:R-:W0:Y:S06]  /*1190*/  LDS.128 R8, [R17+0x40] ;  /* 0x0000400011087984 */ /* 0x000e2c0000000c00 */
[----:B--2---:R-:W-:-:S02]  /*11a0*/  DFMA R4, R4, R26, R30 ;  /* 0x0000001a0404722b */ /* 0x004fc4000000001e */
[----:B------:R-:W1:Y:S04]  /*11b0*/  LDS.64 R30, [R3+0x480] ;  /* 0x00048000031e7984 */ /* 0x000e680000000a00 */
[----:B------:R-:W-:Y:S02]  /*11c0*/  LDS.64 R26, [R3+0x500] ;  /* 0x00050000031a7984 */ /* 0x000fe40000000a00 */
[----:B---3--:R-:W-:Y:S02]  /*11d0*/  DFMA R32, R24, R6, R4 ;  /* 0x000000061820722b */ /* 0x008fe40000000004 */
[----:B------:R-:W2:Y:S04]  /*11e0*/  LDS.128 R4, [R17+0x50] ;  /* 0x0000500011047984 */ /* 0x000ea80000000c00 */
[----:B------:R-:W3:Y:S02]  /*11f0*/  LDS.64 R24, [R3+0x580] ;  /* 0x0005800003187984 */ /* 0x000ee40000000a00 */
[----:B0-----:R-:W-:-:S02]  /*1200*/  DFMA R8, R8, R28, R32 ;  /* 0x0000001c0808722b */ /* 0x001fc40000000020 */
[----:B------:R-:W-:Y:S06]  /*1210*/  LDS.64 R28, [R3+0x600] ;  /* 0x00060000031c7984 */ /* 0x000fec0000000a00 */
[----:B-1----:R-:W-:Y:S02]  /*1220*/  DFMA R30, R30, R10, R8 ;  /* 0x0000000a1e1e722b */ /* 0x002fe40000000008 */
[----:B------:R-:W0:Y:S06]  /*1230*/  LDS.128 R8, [R17+0x60] ;  /* 0x0000600011087984 */ /* 0x000e2c0000000c00 */
[----:B--2---:R-:W-:Y:S01]  /*1240*/  DFMA R4, R4, R26, R30 ;  /* 0x0000001a0404722b */ /* 0x004fe2000000001e */
[----:B------:R-:W1:Y:S04]  /*1250*/  LDS.64 R26, [R3+0x680] ;  /* 0x00068000031a7984 */ /* 0x000e680000000a00 */
[----:B------:R-:W-:Y:S03]  /*1260*/  LDS.64 R30, [R3+0x700] ;  /* 0x00070000031e7984 */ /* 0x000fe60000000a00 */
[----:B---3--:R-:W-:-:S02]  /*1270*/  DFMA R32, R24, R6, R4 ;  /* 0x000000061820722b */ /* 0x008fc40000000004 */
[----:B------:R-:W2:Y:S04]  /*1280*/  LDS.128 R4, [R17+0x70] ;  /* 0x0000700011047984 */ /* 0x000ea80000000c00 */
[----:B------:R-:W3:Y:S02]  /*1290*/  LDS.64 R24, [R3+0x780] ;  /* 0x0007800003187984 */ /* 0x000ee40000000a00 */
[----:B0-----:R-:W-:Y:S01]  /*12a0*/  DFMA R8, R8, R28, R32 ;  /* 0x0000001c0808722b */ /* 0x001fe20000000020 */
[----:B------:R-:W-:Y:S07]  /*12b0*/  BAR.SYNC.DEFER_BLOCKING 0x0 ;  /* 0x0000000000007b1d */ /* 0x000fee0000010000 */
[----:B-1----:R-:W-:-:S08]  /*12c0*/  DFMA R8, R26, R10, R8 ;  /* 0x0000000a1a08722b */ /* 0x002fd00000000008 */
[----:B--2---:R-:W-:-:S08]  /*12d0*/  DFMA R4, R4, R30, R8 ;  /* 0x0000001e0404722b */ /* 0x004fd00000000008 */
[----:B---3--:R-:W-:-:S07]  /*12e0*/  DFMA R24, R24, R6, R4 ;  /* 0x000000061818722b */ /* 0x008fce0000000004 */
[----:B------:R-:W-:Y:S04]  /*12f0*/  STG.E.64 desc[UR8][R22.64], R24 ;  /* 0x0000001816007986 */ /* 0x000fe8000c101b08 */
[----:B------:R-:W2:Y:S04]  /*1300*/  LDG.E.64 R36, desc[UR8][R14.64+0x80] ;  /* 0x000080080e247981 */ /* 0x000ea8000c1e1b00 */
[----:B------:R-:W3:Y:S01]  /*1310*/  LDG.E.64 R12, desc[UR8][R12.64+0x80] ;  /* 0x000080080c0c7981 */ /* 0x000ee2000c1e1b00 */
[----:B------:R-:W-:-:S03]  /*1320*/  VIADD R16, R16, 0x2 ;  /* 0x0000000210107836 */ /* 0x000fc60000000000 */
        /* <DEDUP_REMOVED lines=10> */
[----:B------:R-:W4:Y:S01]  /*13d0*/  LDS.128 R12, [R17+0x20] ;  /* 0x00002000110c7984 */ /* 0x000f220000000c00 */
[----:B0-----:R-:W-:-:S03]  /*13e0*/  DFMA R8, R8, R28, R24 ;  /* 0x0000001c0808722b */ /* 0x001fc60000000018 */
[----:B------:R-:W0:Y:S04]  /*13f0*/  LDS.64 R24, [R3+0x280] ;  /* 0x0002800003187984 */ /* 0x000e280000000a00 */
[----:B------:R-:W-:Y:S01]  /*1400*/  LDS.64 R28, [R3+0x300] ;  /* 0x00030000031c7984 */ /* 0x000fe20000000a00 */
[----:B-1----:R-:W-:-:S03]  /*1410*/  DFMA R34, R34, R10, R8 ;  /* 0x0000000a2222722b */ /* 0x002fc60000000008 */
[----:B------:R-:W1:Y:S05]  /*1420*/  LDS.128 R8, [R17+0x30] ;  /* 0x0000300011087984 */ /* 0x000e6a0000000c00 */
[----:B--2---:R-:W-:Y:S01]  /*1430*/  DFMA R34, R4, R32, R34 ;  /* 0x000000200422722b */ /* 0x004fe20000000022 */
[----:B------:R-:W2:Y:S07]  /*1440*/  LDS.64 R32, [R3+0x380] ;  /* 0x0003800003207984 */ /* 0x000eae0000000a00 */
[----:B---3--:R-:W-:Y:S01]  /*1450*/  DFMA R34, R26, R6, R34 ;  /* 0x000000061a22722b */ /* 0x008fe20000000022 */
[----:B------:R-:W-:Y:S04]  /*1460*/  LDS.64 R26, [R3+0x400] ;  /* 0x00040000031a7984 */ /* 0x000fe80000000a00 */
[----:B------:R-:W3:Y:S03]  /*1470*/  LDS.128 R4, [R17+0x40] ;  /* 0x0000400011047984 */ /* 0x000ee60000000c00 */
[----:B----4-:R-:W-:Y:S01]  /*1480*/  DFMA R34, R12, R30, R34 ;  /* 0x0000001e0c22722b */ /* 0x010fe20000000022 */
[----:B------:R-:W4:Y:S07]  /*1490*/  LDS.64 R30, [R3+0x480] ;  /* 0x00048000031e7984 */ /* 0x000f2e0000000a00 */
[----:B0-----:R-:W-:Y:S01]  /*14a0*/  DFMA R34, R24, R14, R34 ;  /* 0x0000000e1822722b */ /* 0x001fe20000000022 */
[----:B------:R-:W-:Y:S04]  /*14b0*/  LDS.64 R24, [R3+0x500] ;  /* 0x0005000003187984 */ /* 0x000fe80000000a00 */
[----:B------:R-:W0:Y:S03]  /*14c0*/  LDS.128 R12, [R17+0x50] ;  /* 0x00005000110c7984 */ /* 0x000e260000000c00 */
[----:B-1----:R-:W-:Y:S01]  /*14d0*/  DFMA R34, R8, R28, R34 ;  /* 0x0000001c0822722b */ /* 0x002fe20000000022 */
[----:B------:R-:W1:Y:S07]  /*14e0*/  LDS.64 R28, [R3+0x580] ;  /* 0x00058000031c7984 */ /* 0x000e6e0000000a00 */
[----:B--2---:R-:W-:Y:S01]  /*14f0*/  DFMA R34, R32, R10, R34 ;  /* 0x0000000a2022722b */ /* 0x004fe20000000022 */
[----:B------:R-:W-:Y:S04]  /*1500*/  LDS.64 R32, [R3+0x600] ;  /* 0x0006000003207984 */ /* 0x000fe80000000a00 */
[----:B------:R-:W2:Y:S03]  /*1510*/  LDS.128 R8, [R17+0x60] ;  /* 0x0000600011087984 */ /* 0x000ea60000000c00 */
[----:B---3--:R-:W-:Y:S01]  /*1520*/  DFMA R34, R4, R26, R34 ;  /* 0x0000001a0422722b */ /* 0x008fe20000000022 */
[----:B------:R-:W3:Y:S07]  /*1530*/  LDS.64 R26, [R3+0x680] ;  /* 0x00068000031a7984 */ /* 0x000eee0000000a00 */
[----:B----4-:R-:W-:Y:S01]  /*1540*/  DFMA R34, R30, R6, R34 ;  /* 0x000000061e22722b */ /* 0x010fe20000000022 */
[----:B------:R-:W-:Y:S04]  /*1550*/  LDS.64 R30, [R3+0x700] ;  /* 0x00070000031e7984 */ /* 0x000fe80000000a00 */
[----:B------:R-:W4:Y:S03]  /*1560*/  LDS.128 R4, [R17+0x70] ;  /* 0x0000700011047984 */ /* 0x000f260000000c00 */
[----:B0-----:R-:W-:Y:S01]  /*1570*/  DFMA R24, R12, R24, R34 ;  /* 0x000000180c18722b */ /* 0x001fe20000000022 */
[----:B------:R-:W0:Y:S07]  /*1580*/  LDS.64 R12, [R3+0x780] ;  /* 0x00078000030c7984 */ /* 0x000e2e0000000a00 */
[----:B-1----:R-:W-:-:S08]  /*1590*/  DFMA R14, R28, R14, R24 ;  /* 0x0000000e1c0e722b */ /* 0x002fd00000000018 */
[----:B--2---:R-:W-:-:S08]  /*15a0*/  DFMA R8, R8, R32, R14 ;  /* 0x000000200808722b */ /* 0x004fd0000000000e */
[----:B---3--:R-:W-:-:S08]  /*15b0*/  DFMA R8, R26, R10, R8 ;  /* 0x0000000a1a08722b */ /* 0x008fd00000000008 */
[----:B----4-:R-:W-:-:S08]  /*15c0*/  DFMA R4, R4, R30, R8 ;  /* 0x0000001e0404722b */ /* 0x010fd00000000008 */
[----:B0-----:R-:W-:Y:S01]  /*15d0*/  DFMA R28, R12, R6, R4 ;  /* 0x000000060c1c722b */ /* 0x001fe20000000004 */
[----:B------:R-:W-:Y:S06]  /*15e0*/  BAR.SYNC.DEFER_BLOCKING 0x0 ;  /* 0x0000000000007b1d */ /* 0x000fec0000010000 */
[----:B------:R1:W-:Y:S04]  /*15f0*/  STG.E.64 desc[UR8][R22.64], R28 ;  /* 0x0000001c16007986 */ /* 0x0003e8000c101b08 */
.L_x_2:
[----:B------:R-:W-:Y:S05]  /*1600*/  @P1 EXIT ;  /* 0x000000000000194d */ /* 0x000fea0003800000 */
[----:B------:R-:W2:Y:S01]  /*1610*/  LDC.64 R4, c[0x0][0x380] ;  /* 0x0000e000ff047b82 */ /* 0x000ea20000000a00 */
[C---:B------:R-:W-:Y:S01]  /*1620*/  IMAD R21, R16.reuse, 0x10, R21 ;  /* 0x0000001010157824 */ /* 0x040fe200078e0215 */
[----:B------:R-:W-:-:S06]  /*1630*/  LEA R19, R16, R19, 0x4 ;  /* 0x0000001310137211 */ /* 0x000fcc00078e20ff */
[----:B------:R-:W3:Y:S01]  /*1640*/  LDC.64 R6, c[0x0][0x390] ;  /* 0x0000e400ff067b82 */ /* 0x000ee20000000a00 */
[----:B--2---:R-:W-:-:S05]  /*1650*/  IMAD.WIDE R4, R21, 0x8, R4 ;  /* 0x0000000815047825 */ /* 0x004fca00078e0204 */
[----:B------:R-:W2:Y:S01]  /*1660*/  LDG.E.64 R20, desc[UR8][R4.64] ;  /* 0x0000000804147981 */ /* 0x000ea2000c1e1b00 */
[----:B---3--:R-:W-:-:S05]  /*1670*/  IMAD.WIDE R6, R19, 0x8, R6 ;  /* 0x0000000813067825 */ /* 0x008fca00078e0206 */
[----:B------:R-:W3:Y:S01]  /*1680*/  LDG.E.64 R30, desc[UR8][R6.64] ;  /* 0x00000008061e7981 */ /* 0x000ee2000c1e1b00 */
[----:B------:R-:W4:Y:S01]  /*1690*/  S2UR UR5, SR_CgaCtaId ;  /* 0x00000000000579c3 */ /* 0x000f220000008800 */
[----:B------:R-:W-:Y:S02]  /*16a0*/  UMOV UR4, 0x400 ;  /* 0x0000040000047882 */ /* 0x000fe40000000000 */
[----:B------:R-:W-:Y:S02]  /*16b0*/  UIADD3 UR6, UPT, UPT, UR4, 0x800, URZ ;  /* 0x0000080004067890 */ /* 0x000fe4000fffe0ff */
[----:B----4-:R-:W-:Y:S02]  /*16c0*/  ULEA UR4, UR5, UR4, 0x18 ;  /* 0x0000000405047291 */ /* 0x010fe4000f8ec0ff */
[----:B------:R-:W-:-:S04]  /*16d0*/  ULEA UR6, UR5, UR6, 0x18 ;  /* 0x0000000605067291 */ /* 0x000fc8000f8ec0ff */
[----:B------:R-:W-:Y:S02]  /*16e0*/  LEA R17, R2, UR4, 0x7 ;  /* 0x0000000402117c11 */ /* 0x000fe4000f8e38ff */
[----:B------:R-:W-:-:S03]  /*16f0*/  LEA R3, R0, UR6, 0x3 ;  /* 0x0000000600037c11 */ /* 0x000fc6000f8e18ff */
[----:B------:R-:W-:Y:S01]  /*1700*/  IMAD R37, R0, 0x8, R17 ;  /* 0x0000000800257824 */ /* 0x000fe200078e0211 */
[----:B------:R-:W-:-:S04]  /*1710*/  LEA R2, R2, R3, 0x7 ;  /* 0x0000000302027211 */ /* 0x000fc800078e38ff */
[----:B--2---:R-:W-:Y:S04]  /*1720*/  STS.64 [R37], R20 ;  /* 0x0000001425007388 */ /* 0x004fe80000000a00 */
[----:B---3--:R-:W-:Y:S01]  /*1730*/  STS.64 [R2], R30 ;  /* 0x0000001e02007388 */ /* 0x008fe20000000a00 */
[----:B------:R-:W-:Y:S06]  /*1740*/  BAR.SYNC.DEFER_BLOCKING 0x0 ;  /* 0x0000000000007b1d */ /* 0x000fec0000010000 */
[----:B------:R-:W-:Y:S04]  /*1750*/  LDS.64 R32, [R3] ;  /* 0x0000000003207984 */ /* 0x000fe80000000a00 */
[----:B------:R-:W2:Y:S04]  /*1760*/  LDS.128 R4, [R17] ;  /* 0x0000000011047984 */ /* 0x000ea80000000c00 */
[----:B------:R-:W3:Y:S04]  /*1770*/  LDS.64 R34, [R3+0x80] ;  /* 0x0000800003227984 */ /* 0x000ee80000000a00 */
[----:B------:R-:W-:Y:S04]  /*1780*/  LDS.64 R26, [R3+0x100] ;  /* 0x00010000031a7984 */ /* 0x000fe80000000a00 */
[----:B------:R-:W4:Y:S04]  /*1790*/  LDS.128 R12, [R17+0x10] ;  /* 0x00001000110c7984 */ /* 0x000f280000000c00 */
[----:B------:R-:W5:Y:S04]  /*17a0*/  LDS.64 R18, [R3+0x180] ;  /* 0x0001800003127984 */ /* 0x000f680000000a00 */
[----:B------:R-:W-:Y:S04]  /*17b0*/  LDS.64 R24, [R3+0x200] ;  /* 0x0002000003187984 */ /* 0x000fe80000000a00 */
[----:B------:R-:W5:Y:S04]  /*17c0*/  LDS.128 R8, [R17+0x20] ;  /* 0x0000200011087984 */ /* 0x000f680000000c00 */
[----:B------:R-:W-:Y:S01]  /*17d0*/  LDS.64 R20, [R3+0x300] ;  /* 0x0003000003147984 */ /* 0x000fe20000000a00 */
[----:B--2---:R-:W-:-:S03]  /*17e0*/  DFMA R4, R4, R32, R28 ;  /* 0x000000200404722b */ /* 0x004fc6000000001c */
[----:B01----:R-:W0:Y:S05]  /*17f0*/  LDS.64 R28, [R3+0x280] ;  /* 0x00028000031c7984 */ /* 0x003e2a0000000a00 */
[----:B---3--:R-:W-:Y:S02]  /*1800*/  DFMA R34, R34, R6, R4 ;  /* 0x000000062222722b */ /* 0x008fe40000000004 */
[----:B------:R-:W1:Y:S06]  /*1810*/  LDS.128 R4, [R17+0x30] ;  /* 0x0000300011047984 */ /* 0x000e6c0000000c00 */
[----:B----4-:R-:W-:Y:S01]  /*1820*/  DFMA R12, R12, R26, R34 ;  /* 0x0000001a0c0c722b */ /* 0x010fe20000000022 */
[----:B------:R-:W2:Y:S07]  /*1830*/  LDS.64 R26, [R3+0x380] ;  /* 0x00038000031a7984 */ /* 0x000eae0000000a00 */
[----:B-----5:R-:W-:Y:S01]  /*1840*/  DFMA R30, R18, R14, R12 ;  /* 0x0000000e121e722b */ /* 0x020fe2000000000c */
[----:B------:R-:W-:Y:S04]  /*1850*/  LDS.64 R18, [R3+0x400] ;  /* 0x0004000003127984 */ /* 0x000fe80000000a00 */
[----:B------:R-:W3:Y:S03]  /*1860*/  LDS.128 R12, [R17+0x40] ;  /* 0x00004000110c7984 */ /* 0x000ee60000000c00 */
[----:B------:R-:W-:Y:S01]  /*1870*/  DFMA R8, R8, R24, R30 ;  /* 0x000000180808722b */ /* 0x000fe2000000001e */
        /* <DEDUP_REMOVED lines=22> */
[----:B------:R-:W-:Y:S01]  /*19e0*/  STG.E.64 desc[UR8][R22.64], R4 ;  /* 0x0000000416007986 */ /* 0x000fe2000c101b08 */
[----:B------:R-:W-:Y:S05]  /*19f0*/  EXIT ;  /* 0x000000000000794d */ /* 0x000fea0003800000 */
.L_x_3:
[----:B------:R-:W-:-:S00]  /*1a00*/  BRA `(.L_x_3) ;  /* 0xfffffffc00fc7947 */ /* 0x000fc0000383ffff */
[----:B------:R-:W-:-:S00]  /*1a10*/  NOP ;  /* 0x0000000000007918 */ /* 0x000fc00000000000 */
        /* <DEDUP_REMOVED lines=14> */
.L_x_43:


//--------------------- .text._Z6mxm_1dPdiS_iS_i  --------------------------
	.section	.text._Z6mxm_1dPdiS_iS_i,"ax",@progbits
	.align	128
        .global         _Z6mxm_1dPdiS_iS_i
        .type           _Z6mxm_1dPdiS_iS_i,@function
        .size           _Z6mxm_1dPdiS_iS_i,(.L_x_44 - _Z6mxm_1dPdiS_iS_i)
        .other          _Z6mxm_1dPdiS_iS_i,@"STO_CUDA_ENTRY STV_DEFAULT"
_Z6mxm_1dPdiS_iS_i:
.text._Z6mxm_1dPdiS_iS_i:
[----:B------:R-:W-:Y:S01]  /*0000*/  LDC R1, c[0x0][0x37c] ;  /* 0x0000df00ff017b82 */ /* 0x000fe20000000800 */
[----:B------:R-:W0:Y:S07]  /*0010*/  S2R R5, SR_TID.X ;  /* 0x0000000000057919 */ /* 0x000e2e0000002100 */
[----:B------:R-:W0:Y:S08]  /*0020*/  S2UR UR4, SR_CTAID.X ;  /* 0x00000000000479c3 */ /* 0x000e300000002500 */
[----:B------:R-:W0:Y:S08]  /*0030*/  LDC R0, c[0x0][0x360] ;  /* 0x0000d800ff007b82 */ /* 0x000e300000000800 */
[----:B------:R-:W1:Y:S08]  /*0040*/  LDC R2, c[0x0][0x3a8] ;  /* 0x0000ea00ff027b82 */ /* 0x000e700000000800 */
[----:B------:R-:W2:Y:S01]  /*0050*/  LDC R3, c[0x0][0x388] ;  /* 0x0000e200ff037b82 */ /* 0x000ea20000000800 */
[----:B0-----:R-:W-:Y:S01]  /*0060*/  IMAD R0, R0, UR4, R5 ;  /* 0x0000000400007c24 */ /* 0x001fe2000f8e0205 */
[----:B-1----:R-:W-:-:S04]  /*0070*/  ISETP.GE.AND P0, PT, R2, 0x1, PT ;  /* 0x000000010200780c */ /* 0x002fc80003f06270 */
[----:B--2---:R-:W-:-:S13]  /*0080*/  ISETP.GE.OR P0, PT, R0, R3, !P0 ;  /* 0x000000030000720c */ /* 0x004fda0004706670 */
[----:B------:R-:W-:Y:S05]  /*0090*/  @P0 EXIT ;  /* 0x000000000000094d */ /* 0x000fea0003800000 */
[----:B------:R-:W0:Y:S01]  /*00a0*/  LDCU UR5, c[0x0][0x398] ;  /* 0x00007300ff0577ac */ /* 0x000e220008000800 */
[----:B------:R-:W1:Y:S01]  /*00b0*/  LDCU.64 UR12, c[0x0][0x358] ;  /* 0x00006b00ff0c77ac */ /* 0x000e620008000a00 */
[----:B0-----:R-:W-:-:S09]  /*00c0*/  UISETP.GE.AND UP0, UPT, UR5, 0x1, UPT ;  /* 0x000000010500788c */ /* 0x001fd2000bf06270 */
[----:B-1----:R-:W-:Y:S05]  /*00d0*/  BRA.U !UP0, `(.L_x_4) ;  /* 0x0000000908387547 */ /* 0x002fea000b800000 */
[----:B------:R-:W-:Y:S02]  /*00e0*/  ULOP3.LUT UR10, UR5, 0x7ffffff8, URZ, 0xc0, !UPT ;  /* 0x7ffffff8050a7892 */ /* 0x000fe4000f8ec0ff */
[----:B------:R-:W-:Y:S02]  /*00f0*/  ULOP3.LUT UR5, UR5, 0x7, URZ, 0xc0, !UPT ;  /* 0x0000000705057892 */ /* 0x000fe4000f8ec0ff */
[----:B------:R-:W-:Y:S01]  /*0100*/  UIADD3 UR8, UPT, UPT, -UR10, URZ, URZ ;  /* 0x000000ff0a087290 */ /* 0x000fe2000fffe1ff */
[----:B------:R-:W-:-:S11]  /*0110*/  UMOV UR4, URZ ;  /* 0x000000ff00047c82 */ /* 0x000fd60008000000 */
.L_x_10:
[----:B0-----:R-:W0:Y:S01]  /*0120*/  LDCU UR9, c[0x0][0x398] ;  /* 0x00007300ff0977ac */ /* 0x001e220008000800 */
[----:B------:R-:W-:Y:S01]  /*0130*/  HFMA2 R3, -RZ, RZ, 0, 0 ;  /* 0x00000000ff037431 */ /* 0x000fe200000001ff */
[----:B------:R-:W-:Y:S01]  /*0140*/  CS2R R12, SRZ ;  /* 0x00000000000c7805 */ /* 0x000fe2000001ff00 */
[----:B0-----:R-:W-:Y:S02]  /*0150*/  UISETP.GE.U32.AND UP0, UPT, UR9, 0x8, UPT ;  /* 0x000000080900788c */ /* 0x001fe4000bf06070 */
[----:B------:R-:W-:-:S07]  /*0160*/  UIMAD UR14, UR4, UR9, URZ ;  /* 0x00000009040e72a4 */ /* 0x000fce000f8e02ff */
[----:B------:R-:W-:Y:S05]  /*0170*/  BRA.U !UP0, `(.L_x_5) ;  /* 0x0000000108d07547 */ /* 0x000fea000b800000 */
[----:B------:R-:W0:Y:S01]  /*0180*/  LDCU.64 UR6, c[0x0][0x390] ;  /* 0x00007200ff0677ac */ /* 0x000e220008000a00 */
[----:B------:R-:W-:Y:S02]  /*0190*/  MOV R24, R0 ;  /* 0x0000000000187202 */ /* 0x000fe40000000f00 */
[----:B------:R-:W-:Y:S01]  /*01a0*/  CS2R R12, SRZ ;  /* 0x00000000000c7805 */ /* 0x000fe2000001ff00 */
[----:B0-----:R-:W-:-:S04]  /*01b0*/  UIMAD.WIDE.U32 UR6, UR14, 0x8, UR6 ;  /* 0x000000080e0678a5 */ /* 0x001fc8000f8e0006 */
[----:B------:R-:W-:-:S04]  /*01c0*/  UIADD3 UR11, UP0, UPT, UR6, 0x20, URZ ;  /* 0x00000020060b7890 */ /* 0x000fc8000ff1e0ff */
[----:B------:R-:W-:Y:S02]  /*01d0*/  UIADD3.X UR6, UPT, UPT, URZ, UR7, URZ, UP0, !UPT ;  /* 0x00000007ff067290 */ /* 0x000fe400087fe4ff */
[----:B------:R-:W-:-:S04]  /*01e0*/  MOV R10, UR11 ;  /* 0x0000000b000a7c02 */ /* 0x000fc80008000f00 */
[----:B------:R-:W-:Y:S01]  /*01f0*/  MOV R11, UR6 ;  /* 0x00000006000b7c02 */ /* 0x000fe20008000f00 */
[----:B------:R-:W-:-:S06]  /*0200*/  UMOV UR6, UR8 ;  /* 0x0000000800067c82 */ /* 0x000fcc0008000000 */
.L_x_6:
[----:B------:R-:W0:Y:S01]  /*0210*/  LDC.64 R22, c[0x0][0x380] ;  /* 0x0000e000ff167b82 */ /* 0x000e220000000a00 */
[----:B------:R-:W-:Y:S02]  /*0220*/  MOV R2, R10 ;  /* 0x0000000a00027202 */ /* 0x000fe40000000f00 */
[----:B------:R-:W-:-:S05]  /*0230*/  MOV R3, R11 ;  /* 0x0000000b00037202 */ /* 0x000fca0000000f00 */
[----:B------:R-:W1:Y:S01]  /*0240*/  LDC R25, c[0x0][0x388] ;  /* 0x0000e200ff197b82 */ /* 0x000e620000000800 */
[----:B------:R-:W2:Y:S04]  /*0250*/  LDG.E.64 R6, desc[UR12][R2.64+-0x20] ;  /* 0xffffe00c02067981 */ /* 0x000ea8000c1e1b00 */
[----:B------:R-:W3:Y:S04]  /*0260*/  LDG.E.64 R20, desc[UR12][R2.64+-0x18] ;  /* 0xffffe80c02147981 */ /* 0x000ee8000c1e1b00 */
[----:B------:R-:W4:Y:S04]  /*0270*/  LDG.E.64 R18, desc[UR12][R2.64+-0x10] ;  /* 0xfffff00c02127981 */ /* 0x000f28000c1e1b00 */
[----:B------:R-:W5:Y:S01]  /*0280*/  LDG.E.64 R8, desc[UR12][R2.64+-0x8] ;  /* 0xfffff80c02087981 */ /* 0x000f62000c1e1b00 */
[----:B0-----:R-:W-:-:S05]  /*0290*/  IMAD.WIDE R22, R24, 0x8, R22 ;  /* 0x0000000818167825 */ /* 0x001fca00078e0216 */
[----:B------:R-:W2:Y:S01]  /*02a0*/  LDG.E.64 R14, desc[UR12][R22.64] ;  /* 0x0000000c160e7981 */ /* 0x000ea2000c1e1b00 */
[----:B-1----:R-:W-:-:S05]  /*02b0*/  IMAD.WIDE R26, R25, 0x8, R22 ;  /* 0x00000008191a7825 */ /* 0x002fca00078e0216 */
[----:B------:R0:W3:Y:S02]  /*02c0*/  LDG.E.64 R10, desc[UR12][R26.64] ;  /* 0x0000000c1a0a7981 */ /* 0x0000e4000c1e1b00 */
[----:B0-----:R-:W-:-:S05]  /*02d0*/  IMAD.WIDE R26, R25, 0x8, R26 ;  /* 0x00000008191a7825 */ /* 0x001fca00078e021a */
[----:B------:R-:W4:Y:S01]  /*02e0*/  LDG.E.64 R16, desc[UR12][R26.64] ;  /* 0x0000000c1a107981 */ /* 0x000f22000c1e1b00 */
[----:B------:R-:W-:-:S05]  /*02f0*/  IMAD.WIDE R28, R25, 0x8, R26 ;  /* 0x00000008191c7825 */ /* 0x000fca00078e021a */
[----:B------:R0:W5:Y:S02]  /*0300*/  LDG.E.64 R4, desc[UR12][R28.64] ;  /* 0x0000000c1c047981 */ /* 0x000164000c1e1b00 */
[----:B0-----:R-:W-:-:S04]  /*0310*/  IMAD.WIDE R28, R25, 0x8, R28 ;  /* 0x00000008191c7825 */ /* 0x001fc800078e021c */
[----:B------:R-:W-:-:S04]  /*0320*/  IMAD.WIDE R22, R25, 0x8, R28 ;  /* 0x0000000819167825 */ /* 0x000fc800078e021c */
[----:B------:R-:W-:Y:S01]  /*0330*/  IMAD.WIDE R26, R25, 0x8, R22 ;  /* 0x00000008191a7825 */ /* 0x000fe200078e0216 */
[----:B--2---:R-:W-:Y:S01]  /*0340*/  DFMA R12, R14, R6, R12 ;  /* 0x000000060e0c722b */ /* 0x004fe2000000000c */
[----:B------:R-:W2:Y:S04]  /*0350*/  LDG.E.64 R6, desc[UR12][R2.64] ;  /* 0x0000000c02067981 */ /* 0x000ea8000c1e1b00 */
[----:B------:R-:W2:Y:S03]  /*0360*/  LDG.E.64 R14, desc[UR12][R28.64] ;  /* 0x0000000c1c0e7981 */ /* 0x000ea6000c1e1b00 */
[----:B---3--:R-:W-:Y:S02]  /*0370*/  DFMA R20, R10, R20, R12 ;  /* 0x000000140a14722b */ /* 0x008fe4000000000c */
[----:B------:R-:W3:Y:S04]  /*0380*/  LDG.E.64 R12, desc[UR12][R2.64+0x8] ;  /* 0x0000080c020c7981 */ /* 0x000ee8000c1e1b00 */
[----:B------:R-:W3:Y:S02]  /*0390*/  LDG.E.64 R10, desc[UR12][R22.64] ;  /* 0x0000000c160a7981 */ /* 0x000ee4000c1e1b00 */
[----:B----4-:R-:W-:-:S02]  /*03a0*/  DFMA R20, R16, R18, R20 ;  /* 0x000000121014722b */ /* 0x010fc40000000014 */
[----:B------:R-:W4:Y:S04]  /*03b0*/  LDG.E.64 R18, desc[UR12][R2.64+0x10] ;  /* 0x0000100c02127981 */ /* 0x000f28000c1e1b00 */
[----:B------:R0:W4:Y:S02]  /*03c0*/  LDG.E.64 R16, desc[UR12][R26.64] ;  /* 0x0000000c1a107981 */ /* 0x000124000c1e1b00 */
[----:B-----5:R-:W-:Y:S02]  /*03d0*/  DFMA R20, R4, R8, R20 ;  /* 0x000000080414722b */ /* 0x020fe40000000014 */
[----:B------:R-:W5:Y:S01]  /*03e0*/  LDG.E.64 R4, desc[UR12][R2.64+0x18] ;  /* 0x0000180c02047981 */ /* 0x000f62000c1e1b00 */
[----:B0-----:R-:W-:-:S05]  /*03f0*/  IMAD.WIDE R26, R25, 0x8, R26 ;  /* 0x00000008191a7825 */ /* 0x001fca00078e021a */
[----:B------:R-:W5:Y:S01]  /*0400*/  LDG.E.64 R8, desc[UR12][R26.64] ;  /* 0x0000000c1a087981 */ /* 0x000f62000c1e1b00 */
[----:B------:R-:W-:-:S04]  /*0410*/  UIADD3 UR6, UPT, UPT, UR6, 0x8, URZ ;  /* 0x0000000806067890 */ /* 0x000fc8000fffe0ff */
[----:B------:R-:W-:Y:S01]  /*0420*/  UISETP.NE.AND UP0, UPT, UR6, URZ, UPT ;  /* 0x000000ff0600728c */ /* 0x000fe2000bf05270 */
[----:B------:R-:W-:Y:S01]  /*0430*/  LEA R24, R25, R24, 0x3 ;  /* 0x0000001819187211 */ /* 0x000fe200078e18ff */
[----:B--2---:R-:W-:-:S08]  /*0440*/  DFMA R6, R14, R6, R20 ;  /* 0x000000060e06722b */ /* 0x004fd00000000014 */
[----:B---3--:R-:W-:Y:S01]  /*0450*/  DFMA R6, R10, R12, R6 ;  /* 0x0000000c0a06722b */ /* 0x008fe20000000006 */
[----:B------:R-:W-:-:S07]  /*0460*/  IADD3 R10, P0, PT, R2, 0x40, RZ ;  /* 0x00000040020a7810 */ /* 0x000fce0007f1e0ff */
[----:B----4-:R-:W-:Y:S01]  /*0470*/  DFMA R6, R16, R18, R6 ;  /* 0x000000121006722b */ /* 0x010fe20000000006 */
[----:B------:R-:W-:-:S07]  /*0480*/  IADD3.X R11, PT, PT, RZ, R3, RZ, P0, !PT ;  /* 0x00000003ff0b7210 */ /* 0x000fce00007fe4ff */
[----:B-----5:R-:W-:Y:S01]  /*0490*/  DFMA R12, R8, R4, R6 ;  /* 0x00000004080c722b */ /* 0x020fe20000000006 */
[----:B------:R-:W-:Y:S10]  /*04a0*/  BRA.U UP0, `(.L_x_6) ;  /* 0xfffffffd00587547 */ /* 0x000ff4000b83ffff */
[----:B------:R-:W-:-:S07]  /*04b0*/  MOV R3, UR10 ;  /* 0x0000000a00037c02 */ /* 0x000fce0008000f00 */
.L_x_5:
[----:B------:R-:W-:-:S09]  /*04c0*/  UISETP.NE.AND UP0, UPT, UR5, URZ, UPT ;  /* 0x000000ff0500728c */ /* 0x000fd2000bf05270 */
[----:B------:R-:W-:Y:S05]  /*04d0*/  BRA.U !UP0, `(.L_x_7) ;  /* 0x0000000508107547 */ /* 0x000fea000b800000 */
[----:B------:R-:W-:Y:S02]  /*04e0*/  UIADD3 UR6, UPT, UPT, UR5, -0x1, URZ ;  /* 0xffffffff05067890 */ /* 0x000fe4000fffe0ff */
[----:B------:R-:W-:Y:S02]  /*04f0*/  ULOP3.LUT UP1, UR7, UR9, 0x3, URZ, 0xc0, !UPT ;  /* 0x0000000309077892 */ /* 0x000fe4000f82c0ff */
[----:B------:R-:W-:-:S09]  /*0500*/  UISETP.GE.U32.AND UP0, UPT, UR6, 0x3, UPT ;  /* 0x000000030600788c */ /* 0x000fd2000bf06070 */
[----:B------:R-:W-:Y:S05]  /*0510*/  BRA.U !UP0, `(.L_x_8) ;  /* 0x0000000108707547 */ /* 0x000fea000b800000 */
[----:B------:R-:W0:Y:S01]  /*0520*/  LDC R2, c[0x0][0x388] ;  /* 0x0000e200ff027b82 */ /* 0x000e220000000800 */
[C---:B------:R-:W-:Y:S02]  /*0530*/  IADD3 R11, PT, PT, R3.reuse, UR14, RZ ;  /* 0x0000000e030b7c10 */ /* 0x040fe4000fffe0ff */
[----:B------:R-:W-:-:S05]  /*0540*/  IADD3 R10, P0, PT, R3, UR14, RZ ;  /* 0x0000000e030a7c10 */ /* 0x000fca000ff1e0ff */
[----:B------:R-:W1:Y:S08]  /*0550*/  LDC.64 R6, c[0x0][0x390] ;  /* 0x0000e400ff067b82 */ /* 0x000e700000000a00 */
[----:B------:R-:W2:Y:S08]  /*0560*/  LDC.64 R22, c[0x0][0x380] ;  /* 0x0000e000ff167b82 */ /* 0x000eb00000000a00 */
[----:B------:R-:W3:Y:S01]  /*0570*/  LDC.64 R4, c[0x0][0x390] ;  /* 0x0000e400ff047b82 */ /* 0x000ee20000000a00 */
[----:B0-----:R-:W-:-:S02]  /*0580*/  IMAD R9, R3, R2, R0 ;  /* 0x0000000203097224 */ /* 0x001fc400078e0200 */
[----:B-1----:R-:W-:Y:S01]  /*0590*/  IMAD.WIDE.U32 R6, R11, 0x8, R6 ;  /* 0x000000080b067825 */ /* 0x002fe200078e0006 */
[----:B------:R-:W-:-:S05]  /*05a0*/  IADD3.X R11, PT, PT, RZ, RZ, RZ, P0, !PT ;  /* 0x000000ffff0b7210 */ /* 0x000fca00007fe4ff */
[----:B------:R-:W4:Y:S01]  /*05b0*/  LDG.E.64 R6, desc[UR12][R6.64] ;  /* 0x0000000c06067981 */ /* 0x000f22000c1e1b00 */
[----:B--2---:R-:W-:-:S05]  /*05c0*/  IMAD.WIDE R22, R9, 0x8, R22 ;  /* 0x0000000809167825 */ /* 0x004fca00078e0216 */
[----:B------:R-:W4:Y:S01]  /*05d0*/  LDG.E.64 R8, desc[UR12][R22.64] ;  /* 0x0000000c16087981 */ /* 0x000f22000c1e1b00 */
[----:B---3--:R-:W-:Y:S01]  /*05e0*/  LEA R4, P0, R10, R4, 0x3 ;  /* 0x000000040a047211 */ /* 0x008fe200078018ff */
[----:B------:R-:W-:-:S03]  /*05f0*/  IMAD.WIDE R24, R2, 0x8, R22 ;  /* 0x0000000802187825 */ /* 0x000fc600078e0216 */
[----:B------:R-:W-:Y:S02]  /*0600*/  LEA.HI.X R5, R10, R5, R11, 0x3, P0 ;  /* 0x000000050a057211 */ /* 0x000fe400000f1c0b */
[----:B------:R-:W2:Y:S01]  /*0610*/  LDG.E.64 R10, desc[UR12][R24.64] ;  /* 0x0000000c180a7981 */ /* 0x000ea2000c1e1b00 */
[----:B------:R-:W-:-:S03]  /*0620*/  IMAD.WIDE R26, R2, 0x8, R24 ;  /* 0x00000008021a7825 */ /* 0x000fc600078e0218 */
[----:B------:R-:W2:Y:S04]  /*0630*/  LDG.E.64 R14, desc[UR12][R4.64+0x8] ;  /* 0x0000080c040e7981 */ /* 0x000ea8000c1e1b00 */
[----:B------:R-:W3:Y:S01]  /*0640*/  LDG.E.64 R16, desc[UR12][R4.64+0x10] ;  /* 0x0000100c04107981 */ /* 0x000ee2000c1e1b00 */
[----:B------:R-:W-:-:S03]  /*0650*/  IMAD.WIDE R28, R2, 0x8, R26 ;  /* 0x00000008021c7825 */ /* 0x000fc600078e021a */
[----:B------:R-:W3:Y:S04]  /*0660*/  LDG.E.64 R18, desc[UR12][R26.64] ;  /* 0x0000000c1a127981 */ /* 0x000ee8000c1e1b00 */
[----:B------:R-:W5:Y:S04]  /*0670*/  LDG.E.64 R20, desc[UR12][R4.64+0x18] ;  /* 0x0000180c04147981 */ /* 0x000f68000c1e1b00 */
[----:B------:R-:W5:Y:S01]  /*0680*/  LDG.E.64 R28, desc[UR12][R28.64] ;  /* 0x0000000c1c1c7981 */ /* 0x000f62000c1e1b00 */
[----:B------:R-:W-:Y:S01]  /*0690*/  IADD3 R3, PT, PT, R3, 0x4, RZ ;  /* 0x0000000403037810 */ /* 0x000fe20007ffe0ff */
[----:B----4-:R-:W-:-:S08]  /*06a0*/  DFMA R6, R8, R6, R12 ;  /* 0x000000060806722b */ /* 0x010fd0000000000c */
[----:B--2---:R-:W-:-:S08]  /*06b0*/  DFMA R6, R10, R14, R6 ;  /* 0x0000000e0a06722b */ /* 0x004fd00000000006 */
[----:B---3--:R-:W-:-:S08]  /*06c0*/  DFMA R6, R18, R16, R6 ;  /* 0x000000101206722b */ /* 0x008fd00000000006 */
[----:B-----5:R-:W-:-:S11]  /*06d0*/  DFMA R12, R28, R20, R6 ;  /* 0x000000141c0c722b */ /* 0x020fd60000000006 */
.L_x_8:
[----:B------:R-:W-:Y:S05]  /*06e0*/  BRA.U !UP1, `(.L_x_7) ;  /* 0x00000001098c7547 */ /* 0x000fea000b800000 */
[----:B------:R-:W-:Y:S02]  /*06f0*/  UISETP.NE.AND UP0, UPT, UR7, 0x1, UPT ;  /* 0x000000010700788c */ /* 0x000fe4000bf05270 */
[----:B------:R-:W-:-:S04]  /*0700*/  ULOP3.LUT UR6, UR9, 0x1, URZ, 0xc0, !UPT ;  /* 0x0000000109067892 */ /* 0x000fc8000f8ec0ff */
[----:B------:R-:W-:-:S03]  /*0710*/  UISETP.NE.U32.AND UP1, UPT, UR6, 0x1, UPT ;  /* 0x000000010600788c */ /* 0x000fc6000bf25070 */
[----:B------:R-:W-:Y:S08]  /*0720*/  BRA.U !UP0, `(.L_x_9) ;  /* 0x0000000108507547 */ /* 0x000ff0000b800000 */
[----:B------:R-:W0:Y:S01]  /*0730*/  LDC R17, c[0x0][0x388] ;  /* 0x0000e200ff117b82 */ /* 0x000e220000000800 */
[C---:B------:R-:W-:Y:S02]  /*0740*/  IADD3 R11, PT, PT, R3.reuse, UR14, RZ ;  /* 0x0000000e030b7c10 */ /* 0x040fe4000fffe0ff */
[----:B------:R-:W-:-:S05]  /*0750*/  IADD3 R2, P0, PT, R3, UR14, RZ ;  /* 0x0000000e03027c10 */ /* 0x000fca000ff1e0ff */
[----:B------:R-:W1:Y:S08]  /*0760*/  LDC.64 R8, c[0x0][0x390] ;  /* 0x0000e400ff087b82 */ /* 0x000e700000000a00 */
[----:B------:R-:W2:Y:S08]  /*0770*/  LDC.64 R6, c[0x0][0x380] ;  /* 0x0000e000ff067b82 */ /* 0x000eb00000000a00 */
[----:B------:R-:W3:Y:S01]  /*0780*/  LDC.64 R4, c[0x0][0x390] ;  /* 0x0000e400ff047b82 */ /* 0x000ee20000000a00 */
[----:B0-----:R-:W-:-:S02]  /*0790*/  IMAD R15, R3, R17, R0 ;  /* 0x00000011030f7224 */ /* 0x001fc400078e0200 */
[----:B-1----:R-:W-:-:S06]  /*07a0*/  IMAD.WIDE.U32 R10, R11, 0x8, R8 ;  /* 0x000000080b0a7825 */ /* 0x002fcc00078e0008 */
[----:B------:R-:W4:Y:S01]  /*07b0*/  LDG.E.64 R10, desc[UR12][R10.64] ;  /* 0x0000000c0a0a7981 */ /* 0x000f22000c1e1b00 */
[----:B--2---:R-:W-:Y:S01]  /*07c0*/  IMAD.WIDE R6, R15, 0x8, R6 ;  /* 0x000000080f067825 */ /* 0x004fe200078e0206 */
[----:B------:R-:W-:-:S04]  /*07d0*/  IADD3.X R15, PT, PT, RZ, RZ, RZ, P0, !PT ;  /* 0x000000ffff0f7210 */ /* 0x000fc800007fe4ff */
[----:B------:R-:W4:Y:S01]  /*07e0*/  LDG.E.64 R8, desc[UR12][R6.64] ;  /* 0x0000000c06087981 */ /* 0x000f22000c1e1b00 */
[----:B---3--:R-:W-:-:S04]  /*07f0*/  LEA R14, P0, R2, R4, 0x3 ;  /* 0x00000004020e7211 */ /* 0x008fc800078018ff */
[----:B------:R-:W-:Y:S01]  /*0800*/  LEA.HI.X R15, R2, R5, R15, 0x3, P0 ;  /* 0x00000005020f7211 */ /* 0x000fe200000f1c0f */
[----:B------:R-:W-:-:S05]  /*0810*/  IMAD.WIDE R4, R17, 0x8, R6 ;  /* 0x0000000811047825 */ /* 0x000fca00078e0206 */
[----:B------:R-:W2:Y:S04]  /*0820*/  LDG.E.64 R14, desc[UR12][R14.64+0x8] ;  /* 0x0000080c0e0e7981 */ /* 0x000ea8000c1e1b00 */
[----:B------:R-:W2:Y:S01]  /*0830*/  LDG.E.64 R4, desc[UR12][R4.64] ;  /* 0x0000000c04047981 */ /* 0x000ea2000c1e1b00 */
[----:B------:R-:W-:Y:S01]  /*0840*/  IADD3 R3, PT, PT, R3, 0x2, RZ ;  /* 0x0000000203037810 */ /* 0x000fe20007ffe0ff */
[----:B----4-:R-:W-:-:S08]  /*0850*/  DFMA R8, R8, R10, R12 ;  /* 0x0000000a0808722b */ /* 0x010fd0000000000c */
[----:B--2---:R-:W-:-:S11]  /*0860*/  DFMA R12, R4, R14, R8 ;  /* 0x0000000e040c722b */ /* 0x004fd60000000008 */
.L_x_9:
[----:B------:R-:W-:Y:S05]  /*0870*/  BRA.U UP1, `(.L_x_7) ;  /* 0x0000000101287547 */ /* 0x000fea000b800000 */
[----:B------:R-:W0:Y:S01]  /*0880*/  LDC.64 R4, c[0x0][0x390] ;  /* 0x0000e400ff047b82 */ /* 0x000e220000000a00 */
[----:B------:R-:W1:Y:S01]  /*0890*/  LDCU UR6, c[0x0][0x388] ;  /* 0x00007100ff0677ac */ /* 0x000e620008000800 */
[----:B------:R-:W-:-:S06]  /*08a0*/  IADD3 R9, PT, PT, R3, UR14, RZ ;  /* 0x0000000e03097c10 */ /* 0x000fcc000fffe0ff */
[----:B------:R-:W2:Y:S01]  /*08b0*/  LDC.64 R6, c[0x0][0x380] ;  /* 0x0000e000ff067b82 */ /* 0x000ea20000000a00 */
[----:B-1----:R-:W-:Y:S02]  /*08c0*/  IMAD R3, R3, UR6, R0 ;  /* 0x0000000603037c24 */ /* 0x002fe4000f8e0200 */
[----:B0-----:R-:W-:-:S06]  /*08d0*/  IMAD.WIDE.U32 R4, R9, 0x8, R4 ;  /* 0x0000000809047825 */ /* 0x001fcc00078e0004 */
[----:B------:R-:W3:Y:S01]  /*08e0*/  LDG.E.64 R4, desc[UR12][R4.64] ;  /* 0x0000000c04047981 */ /* 0x000ee2000c1e1b00 */
[----:B--2---:R-:W-:-:S06]  /*08f0*/  IMAD.WIDE R2, R3, 0x8, R6 ;  /* 0x0000000803027825 */ /* 0x004fcc00078e0206 */
[----:B------:R-:W3:Y:S02]  /*0900*/  LDG.E.64 R2, desc[UR12][R2.64] ;  /* 0x0000000c02027981 */ /* 0x000ee4000c1e1b00 */
[----:B---3--:R-:W-:-:S11]  /*0910*/  DFMA R12, R2, R4, R12 ;  /* 0x00000004020c722b */ /* 0x008fd6000000000c */
.L_x_7:
[----:B------:R-:W0:Y:S08]  /*0920*/  LDC R5, c[0x0][0x388] ;  /* 0x0000e200ff057b82 */ /* 0x000e300000000800 */
[----:B------:R-:W1:Y:S08]  /*0930*/  LDC R4, c[0x0][0x3a8] ;  /* 0x0000ea00ff047b82 */ /* 0x000e700000000800 */
[----:B------:R-:W2:Y:S01]  /*0940*/  LDC.64 R2, c[0x0][0x3a0] ;  /* 0x0000e800ff027b82 */ /* 0x000ea20000000a00 */
[----:B0-----:R-:W-:Y:S01]  /*0950*/  IMAD R5, R5, UR4, R0 ;  /* 0x0000000405057c24 */ /* 0x001fe2000f8e0200 */
[----:B------:R-:W-:-:S06]  /*0960*/  UIADD3 UR4, UPT, UPT, UR4, 0x1, URZ ;  /* 0x0000000104047890 */ /* 0x000fcc000fffe0ff */
[----:B-1----:R-:W-:Y:S01]  /*0970*/  ISETP.NE.AND P0, PT, R4, UR4, PT ;  /* 0x0000000404007c0c */ /* 0x002fe2000bf05270 */
[----:B--2---:R-:W-:-:S05]  /*0980*/  IMAD.WIDE R2, R5, 0x8, R2 ;  /* 0x0000000805027825 */ /* 0x004fca00078e0202 */
[----:B------:R0:W-:Y:S07]  /*0990*/  STG.E.64 desc[UR12][R2.64], R12 ;  /* 0x0000000c02007986 */ /* 0x0001ee000c101b0c */
[----:B------:R-:W-:Y:S05]  /*09a0*/  @!P0 EXIT ;  /* 0x000000000000894d */ /* 0x000fea0003800000 */
[----:B------:R-:W-:Y:S05]  /*09b0*/  BRA `(.L_x_10) ;  /* 0xfffffff400d87947 */ /* 0x000fea000383ffff */
.L_x_4:
[C---:B------:R-:W-:Y:S02]  /*09c0*/  ISETP.GE.U32.AND P1, PT, R2.reuse, 0x8, PT ;  /* 0x000000080200780c */ /* 0x040fe40003f26070 */
[----:B------:R-:W-:Y:S02]  /*09d0*/  LOP3.LUT R5, R2, 0x7, RZ, 0xc0, !PT ;  /* 0x0000000702057812 */ /* 0x000fe400078ec0ff */
[----:B------:R-:W-:Y:S02]  /*09e0*/  MOV R4, RZ ;  /* 0x000000ff00047202 */ /* 0x000fe40000000f00 */
[----:B------:R-:W-:-:S07]  /*09f0*/  ISETP.NE.AND P0, PT, R5, RZ, PT ;  /* 0x000000ff0500720c */ /* 0x000fce0003f05270 */
[----:B------:R-:W-:Y:S06]  /*0a00*/  @!P1 BRA `(.L_x_11) ;  /* 0x00000000005c9947 */ /* 0x000fec0003800000 */
[----:B------:R-:W0:Y:S01]  /*0a10*/  LDC.64 R6, c[0x0][0x3a0] ;  /* 0x0000e800ff067b82 */ /* 0x000e220000000a00 */
[----:B------:R-:W-:Y:S01]  /*0a20*/  LOP3.LUT R4, R2, 0x7ffffff8, RZ, 0xc0, !PT ;  /* 0x7ffffff802047812 */ /* 0x000fe200078ec0ff */
[----:B------:R-:W-:-:S06]  /*0a30*/  UMOV UR4, URZ ;  /* 0x000000ff00047c82 */ /* 0x000fcc0008000000 */
.L_x_12:
[----:B-1----:R-:W-:Y:S01]  /*0a40*/  IMAD R9, R3, UR4, R0 ;  /* 0x0000000403097c24 */ /* 0x002fe2000f8e0200 */
[----:B------:R-:W-:-:S03]  /*0a50*/  UIADD3 UR4, UPT, UPT, UR4, 0x8, URZ ;  /* 0x0000000804047890 */ /* 0x000fc6000fffe0ff */
[----:B0-----:R-:W-:-:S03]  /*0a60*/  IMAD.WIDE R8, R9, 0x8, R6 ;  /* 0x0000000809087825 */ /* 0x001fc600078e0206 */
[----:B------:R-:W-:Y:S02]  /*0a70*/  ISETP.NE.AND P1, PT, R4, UR4, PT ;  /* 0x0000000404007c0c */ /* 0x000fe4000bf25270 */
[----:B------:R1:W-:Y:S01]  /*0a80*/  STG.E.64 desc[UR12][R8.64], RZ ;  /* 0x000000ff08007986 */ /* 0x0003e2000c101b0c */
[----:B------:R-:W-:-:S05]  /*0a90*/  IMAD.WIDE R10, R3, 0x8, R8 ;  /* 0x00000008030a7825 */ /* 0x000fca00078e0208 */
        /* <DEDUP_REMOVED lines=13> */
[----:B------:R-:W-:Y:S05]  /*0b70*/  @P1 BRA `(.L_x_12) ;  /* 0xfffffffc00b01947 */ /* 0x000fea000383ffff */
.L_x_11:
[----:B------:R-:W-:Y:S05]  /*0b80*/  @!P0 EXIT ;  /* 0x000000000000894d */ /* 0x000fea0003800000 */
[----:B------:R-:W-:Y:S02]  /*0b90*/  ISETP.GE.U32.AND P0, PT, R5, 0x4, PT ;  /* 0x000000040500780c */ /* 0x000fe40003f06070 */
[----:B-1----:R-:W-:-:S04]  /*0ba0*/  LOP3.LUT R14, R2, 0x3, RZ, 0xc0, !PT ;  /* 0x00000003020e7812 */ /* 0x002fc800078ec0ff */
[----:B------:R-:W-:-:S07]  /*0bb0*/  ISETP.NE.AND P1, PT, R14, RZ, PT ;  /* 0x000000ff0e00720c */ /* 0x000fce0003f25270 */
[----:B------:R-:W-:Y:S06]  /*0bc0*/  @!P0 BRA `(.L_x_13) ;  /* 0x00000000002c8947 */ /* 0x000fec0003800000 */
[----:B------:R-:W0:Y:S01]  /*0bd0*/  LDC.64 R6, c[0x0][0x3a0] ;  /* 0x0000e800ff067b82 */ /* 0x000e220000000a00 */
[C---:B------:R-:W-:Y:S01]  /*0be0*/  IMAD R5, R4.reuse, R3, R0 ;  /* 0x0000000304057224 */ /* 0x040fe200078e0200 */
[----:B------:R-:W-:-:S03]  /*0bf0*/  IADD3 R4, PT, PT, R4, 0x4, RZ ;  /* 0x0000000404047810 */ /* 0x000fc60007ffe0ff */
[----:B0-----:R-:W-:-:S05]  /*0c00*/  IMAD.WIDE R6, R5, 0x8, R6 ;  /* 0x0000000805067825 */ /* 0x001fca00078e0206 */
[----:B------:R0:W-:Y:S01]  /*0c10*/  STG.E.64 desc[UR12][R6.64], RZ ;  /* 0x000000ff06007986 */ /* 0x0001e2000c101b0c */
[----:B------:R-:W-:-:S05]  /*0c20*/  IMAD.WIDE R8, R3, 0x8, R6 ;  /* 0x0000000803087825 */ /* 0x000fca00078e0206 */
[----:B------:R0:W-:Y:S01]  /*0c30*/  STG.E.64 desc[UR12][R8.64], RZ ;  /* 0x000000ff08007986 */ /* 0x0001e2000c101b0c */
[----:B------:R-:W-:-:S05]  /*0c40*/  IMAD.WIDE R10, R3, 0x8, R8 ;  /* 0x00000008030a7825 */ /* 0x000fca00078e0208 */
[----:B------:R0:W-:Y:S01]  /*0c50*/  STG.E.64 desc[UR12][R10.64], RZ ;  /* 0x000000ff0a007986 */ /* 0x0001e2000c101b0c */
[----:B------:R-:W-:-:S05]  /*0c60*/  IMAD.WIDE R12, R3, 0x8, R10 ;  /* 0x00000008030c7825 */ /* 0x000fca00078e020a */
[----:B------:R0:W-:Y:S02]  /*0c70*/  STG.E.64 desc[UR12][R12.64], RZ ;  /* 0x000000ff0c007986 */ /* 0x0001e4000c101b0c */
.L_x_13:
[----:B------:R-:W-:Y:S05]  /*0c80*/  @!P1 EXIT ;  /* 0x000000000000994d */ /* 0x000fea0003800000 */
[----:B------:R-:W-:Y:S02]  /*0c90*/  ISETP.NE.AND P0, PT, R14, 0x1, PT ;  /* 0x000000010e00780c */ /* 0x000fe40003f05270 */
[----:B------:R-:W-:-:S04]  /*0ca0*/  LOP3.LUT R2, R2, 0x1, RZ, 0xc0, !PT ;  /* 0x0000000102027812 */ /* 0x000fc800078ec0ff */
[----:B------:R-:W-:-:S07]  /*0cb0*/  ISETP.NE.U32.AND P1, PT, R2, 0x1, PT ;  /* 0x000000010200780c */ /* 0x000fce0003f25070 */
[----:B------:R-:W-:Y:S06]  /*0cc0*/  @!P0 BRA `(.L_x_14) ;  /* 0x00000000001c8947 */ /* 0x000fec0003800000 */
[----:B0-----:R-:W0:Y:S01]  /*0cd0*/  LDC.64 R6, c[0x0][0x3a0] ;  /* 0x0000e800ff067b82 */ /* 0x001e220000000a00 */
[C---:B------:R-:W-:Y:S01]  /*0ce0*/  IMAD R5, R4.reuse, R3, R0 ;  /* 0x0000000304057224 */ /* 0x040fe200078e0200 */
[----:B------:R-:W-:-:S03]  /*0cf0*/  IADD3 R4, PT, PT, R4, 0x2, RZ ;  /* 0x0000000204047810 */ /* 0x000fc60007ffe0ff */
[----:B0-----:R-:W-:-:S05]  /*0d00*/  IMAD.WIDE R6, R5, 0x8, R6 ;  /* 0x0000000805067825 */ /* 0x001fca00078e0206 */
[----:B------:R1:W-:Y:S01]  /*0d10*/  STG.E.64 desc[UR12][R6.64], RZ ;  /* 0x000000ff06007986 */ /* 0x0003e2000c101b0c */
[----:B------:R-:W-:-:S05]  /*0d20*/  IMAD.WIDE R8, R3, 0x8, R6 ;  /* 0x0000000803087825 */ /* 0x000fca00078e0206 */
[----:B------:R1:W-:Y:S02]  /*0d30*/  STG.E.64 desc[UR12][R8.64], RZ ;  /* 0x000000ff08007986 */ /* 0x0003e4000c101b0c */
.L_x_14:
[----:B------:R-:W-:Y:S05]  /*0d40*/  @P1 EXIT ;  /* 0x000000000000194d */ /* 0x000fea0003800000 */
[----:B01----:R-:W0:Y:S01]  /*0d50*/  LDC.64 R6, c[0x0][0x3a0] ;  /* 0x0000e800ff067b82 */ /* 0x003e220000000a00 */
[----:B------:R-:W-:-:S04]  /*0d60*/  IMAD R3, R4, R3, R0 ;  /* 0x0000000304037224 */ /* 0x000fc800078e0200 */
[----:B0-----:R-:W-:-:S05]  /*0d70*/  IMAD.WIDE R2, R3, 0x8, R6 ;  /* 0x0000000803027825 */ /* 0x001fca00078e0206 */
[----:B------:R-:W-:Y:S01]  /*0d80*/  STG.E.64 desc[UR12][R2.64], RZ ;  /* 0x000000ff02007986 */ /* 0x000fe2000c101b0c */
[----:B------:R-:W-:Y:S05]  /*0d90*/  EXIT ;  /* 0x000000000000794d */ /* 0x000fea0003800000 */
.L_x_15:
        /* <DEDUP_REMOVED lines=14> */
.L_x_44:


//--------------------- .text._Z11mxm_vanillaPdiS_iS_iii --------------------------
	.section	.text._Z11mxm_vanillaPdiS_iS_iii,"ax",@progbits
	.align	128
        .global         _Z11mxm_vanillaPdiS_iS_iii
        .type           _Z11mxm_vanillaPdiS_iS_iii,@function
        .size           _Z11mxm_vanillaPdiS_iS_iii,(.L_x_45 - _Z11mxm_vanillaPdiS_iS_iii)
        .other          _Z11mxm_vanillaPdiS_iS_iii,@"STO_CUDA_ENTRY STV_DEFAULT"
_Z11mxm_vanillaPdiS_iS_iii:
.text._Z11mxm_vanillaPdiS_iS_iii:
[----:B------:R-:W-:Y:S01]  /*0000*/  LDC R1, c[0x0][0x37c] ;  /* 0x0000df00ff017b82 */ /* 0x000fe20000000800 */
[----:B------:R-:W0:Y:S07]  /*0010*/  S2R R2, SR_TID.X ;  /* 0x0000000000027919 */ /* 0x000e2e0000002100 */
[----:B------:R-:W1:Y:S01]  /*0020*/  LDC R0, c[0x0][0x364] ;  /* 0x0000d900ff007b82 */ /* 0x000e620000000800 */
[----:B------:R-:W2:Y:S01]  /*0030*/  LDCU UR6, c[0x0][0x3a8] ;  /* 0x00007500ff0677ac */ /* 0x000ea20008000800 */
[----:B------:R-:W1:Y:S06]  /*0040*/  S2R R3, SR_TID.Y ;  /* 0x0000000000037919 */ /* 0x000e6c0000002200 */
[----:B------:R-:W0:Y:S08]  /*0050*/  S2UR UR5, SR_CTAID.X ;  /* 0x00000000000579c3 */ /* 0x000e300000002500 */
[----:B------:R-:W0:Y:S08]  /*0060*/  LDC R11, c[0x0][0x360] ;  /* 0x0000d800ff0b7b82 */ /* 0x000e300000000800 */
[----:B------:R-:W1:Y:S08]  /*0070*/  S2UR UR4, SR_CTAID.Y ;  /* 0x00000000000479c3 */ /* 0x000e700000002600 */
[----:B------:R-:W3:Y:S01]  /*0080*/  LDC R9, c[0x0][0x388] ;  /* 0x0000e200ff097b82 */ /* 0x000ee20000000800 */
[----:B0-----:R-:W-:-:S05]  /*0090*/  IMAD R11, R11, UR5, R2 ;  /* 0x000000050b0b7c24 */ /* 0x001fca000f8e0202 */
[----:B--2---:R-:W-:Y:S01]  /*00a0*/  ISETP.GE.AND P0, PT, R11, UR6, PT ;  /* 0x000000060b007c0c */ /* 0x004fe2000bf06270 */
[----:B-1----:R-:W-:-:S05]  /*00b0*/  IMAD R0, R0, UR4, R3 ;  /* 0x0000000400007c24 */ /* 0x002fca000f8e0203 */
[----:B---3--:R-:W-:-:S13]  /*00c0*/  ISETP.GE.OR P0, PT, R0, R9, P0 ;  /* 0x000000090000720c */ /* 0x008fda0000706670 */
[----:B------:R-:W-:Y:S05]  /*00d0*/  @P0 EXIT ;  /* 0x000000000000094d */ /* 0x000fea0003800000 */
[----:B------:R-:W0:Y:S01]  /*00e0*/  LDC R6, c[0x0][0x3b0] ;  /* 0x0000ec00ff067b82 */ /* 0x000e220000000800 */
[----:B------:R-:W1:Y:S07]  /*00f0*/  LDCU.64 UR8, c[0x0][0x358] ;  /* 0x00006b00ff0877ac */ /* 0x000e6e0008000a00 */
[----:B------:R-:W2:Y:S01]  /*0100*/  LDC R8, c[0x0][0x398] ;  /* 0x0000e600ff087b82 */ /* 0x000ea20000000800 */
[C---:B0-----:R-:W-:Y:S02]  /*0110*/  ISETP.GE.AND P1, PT, R6.reuse, 0x8, PT ;  /* 0x000000080600780c */ /* 0x041fe40003f26270 */
[----:B------:R-:W-:-:S02]  /*0120*/  SHF.L.U32 R3, R6, 0x1d, RZ ;  /* 0x0000001d06037819 */ /* 0x000fc400000006ff */
[C---:B------:R-:W-:Y:S02]  /*0130*/  SHF.L.U32 R2, R6.reuse, 0x1e, RZ ;  /* 0x0000001e06027819 */ /* 0x040fe400000006ff */
[----:B------:R-:W-:Y:S02]  /*0140*/  LOP3.LUT R5, R6, 0x1, RZ, 0xc0, !PT ;  /* 0x0000000106057812 */ /* 0x000fe400078ec0ff */
[----:B------:R-:W-:Y:S02]  /*0150*/  SHF.R.S32.HI R4, RZ, 0x1f, R3 ;  /* 0x0000001fff047819 */ /* 0x000fe40000011403 */
[----:B------:R-:W-:Y:S02]  /*0160*/  SHF.R.S32.HI R3, RZ, 0x1f, R2 ;  /* 0x0000001fff037819 */ /* 0x000fe40000011402 */
[----:B------:R-:W-:Y:S02]  /*0170*/  ISETP.NE.U32.AND P0, PT, R5, 0x1, PT ;  /* 0x000000010500780c */ /* 0x000fe40003f05070 */
[----:B------:R-:W-:-:S02]  /*0180*/  LOP3.LUT R2, R4, R9, RZ, 0xc0, !PT ;  /* 0x0000000904027212 */ /* 0x000fc400078ec0ff */
[-C--:B--2---:R-:W-:Y:S02]  /*0190*/  LOP3.LUT R3, R3, R8.reuse, RZ, 0xc0, !PT ;  /* 0x0000000803037212 */ /* 0x084fe400078ec0ff */
[----:B------:R-:W-:Y:S01]  /*01a0*/  SEL R5, R9, RZ, !P0 ;  /* 0x000000ff09057207 */ /* 0x000fe20004000000 */
[----:B------:R-:W-:Y:S02]  /*01b0*/  IMAD R2, R2, UR6, RZ ;  /* 0x0000000602027c24 */ /* 0x000fe4000f8e02ff */
[----:B------:R-:W-:Y:S02]  /*01c0*/  IMAD R3, R3, UR6, RZ ;  /* 0x0000000603037c24 */ /* 0x000fe4000f8e02ff */
[----:B------:R-:W-:Y:S01]  /*01d0*/  IMAD R5, R5, R8, RZ ;  /* 0x0000000805057224 */ /* 0x000fe200078e02ff */
[----:B-1----:R-:W-:Y:S06]  /*01e0*/  @!P1 BRA `(.L_x_16) ;  /* 0x0000000c00489947 */ /* 0x002fec0003800000 */
[----:B------:R-:W0:Y:S02]  /*01f0*/  LDC R4, c[0x0][0x3ac] ;  /* 0x0000eb00ff047b82 */ /* 0x000e240000000800 */
[----:B0-----:R-:W-:-:S13]  /*0200*/  ISETP.GE.AND P0, PT, R4, 0x1, PT ;  /* 0x000000010400780c */ /* 0x001fda0003f06270 */
[----:B------:R-:W-:Y:S05]  /*0210*/  @!P0 EXIT ;  /* 0x000000000000894d */ /* 0x000fea0003800000 */
[----:B------:R-:W-:Y:S01]  /*0220*/  ISETP.GE.AND P0, PT, R8, 0x1, PT ;  /* 0x000000010800780c */ /* 0x000fe20003f06270 */
[----:B------:R-:W-:Y:S01]  /*0230*/  IMAD R7, R11, R9, R0 ;  /* 0x000000090b077224 */ /* 0x000fe200078e0200 */
[----:B------:R-:W-:-:S04]  /*0240*/  SHF.L.U32 R4, R6, 0x1c, RZ ;  /* 0x0000001c06047819 */ /* 0x000fc800000006ff */
[----:B------:R-:W-:-:S04]  /*0250*/  SHF.R.S32.HI R4, RZ, 0x1f, R4 ;  /* 0x0000001fff047819 */ /* 0x000fc80000011404 */
[----:B------:R-:W-:-:S05]  /*0260*/  LOP3.LUT R13, R4, R9, RZ, 0xc0, !PT ;  /* 0x00000009040d7212 */ /* 0x000fca00078ec0ff */
[----:B------:R-:W-:Y:S01]  /*0270*/  IMAD R4, R13, UR6, RZ ;  /* 0x000000060d047c24 */ /* 0x000fe2000f8e02ff */
[----:B------:R-:W-:Y:S06]  /*0280*/  @!P0 BRA `(.L_x_17) ;  /* 0x0000000800088947 */ /* 0x000fec0003800000 */
[-C--:B------:R-:W-:Y:S01]  /*0290*/  IMAD R6, R13, R8.reuse, RZ ;  /* 0x000000080d067224 */ /* 0x080fe200078e02ff */
[C---:B------:R-:W-:Y:S01]  /*02a0*/  LOP3.LUT R23, R8.reuse, 0x7, RZ, 0xc0, !PT ;  /* 0x0000000708177812 */ /* 0x040fe200078ec0ff */
[----:B------:R-:W-:Y:S01]  /*02b0*/  IMAD R22, R11, R8, RZ ;  /* 0x000000080b167224 */ /* 0x000fe200078e02ff */
[C---:B------:R-:W-:Y:S01]  /*02c0*/  LOP3.LUT R24, R8.reuse, 0x3, RZ, 0xc0, !PT ;  /* 0x0000000308187812 */ /* 0x040fe200078ec0ff */
[----:B------:R-:W-:Y:S01]  /*02d0*/  UMOV UR4, URZ ;  /* 0x000000ff00047c82 */ /* 0x000fe20008000000 */
[----:B------:R-:W-:-:S07]  /*02e0*/  LOP3.LUT R25, R8, 0x7ffffff8, RZ, 0xc0, !PT ;  /* 0x7ffffff808197812 */ /* 0x000fce00078ec0ff */
.L_x_23:
[----:B------:R-:W-:Y:S01]  /*02f0*/  IMAD R26, R3, UR4, R22 ;  /* 0x00000004031a7c24 */ /* 0x000fe2000f8e0216 */
[----:B------:R-:W-:-:S06]  /*0300*/  UMOV UR5, URZ ;  /* 0x000000ff00057c82 */ /* 0x000fcc0008000000 */
.L_x_22:
[----:B0-----:R-:W0:Y:S01]  /*0310*/  LDC R27, c[0x0][0x398] ;  /* 0x0000e600ff1b7b82 */ /* 0x001e220000000800 */
[----:B------:R-:W-:Y:S02]  /*0320*/  IMAD R9, R5, UR4, R0 ;  /* 0x0000000405097c24 */ /* 0x000fe4000f8e0200 */
[----:B------:R-:W-:Y:S01]  /*0330*/  HFMA2 R17, -RZ, RZ, 0, 0 ;  /* 0x00000000ff117431 */ /* 0x000fe200000001ff */
[----:B------:R-:W-:Y:S01]  /*0340*/  CS2R R18, SRZ ;  /* 0x0000000000127805 */ /* 0x000fe2000001ff00 */
[----:B------:R-:W-:Y:S01]  /*0350*/  IMAD R28, R6, UR5, R9 ;  /* 0x00000005061c7c24 */ /* 0x000fe2000f8e0209 */
[----:B0-----:R-:W-:-:S13]  /*0360*/  ISETP.GE.U32.AND P0, PT, R27, 0x8, PT ;  /* 0x000000081b00780c */ /* 0x001fda0003f06070 */
[----:B------:R-:W-:Y:S05]  /*0370*/  @!P0 BRA `(.L_x_18) ;  /* 0x0000000000b08947 */ /* 0x000fea0003800000 */
[----:B------:R-:W-:Y:S01]  /*0380*/  CS2R R18, SRZ ;  /* 0x0000000000127805 */ /* 0x000fe2000001ff00 */
[----:B------:R-:W-:-:S06]  /*0390*/  UMOV UR6, URZ ;  /* 0x000000ff00067c82 */ /* 0x000fcc0008000000 */
.L_x_19:
[----:B------:R-:W0:Y:S01]  /*03a0*/  LDC R29, c[0x0][0x388] ;  /* 0x0000e200ff1d7b82 */ /* 0x000e220000000800 */
[----:B------:R-:W-:-:S07]  /*03b0*/  IADD3 R15, PT, PT, R26, UR6, RZ ;  /* 0x000000061a0f7c10 */ /* 0x000fce000fffe0ff */
[----:B------:R-:W1:Y:S08]  /*03c0*/  LDC.64 R8, c[0x0][0x390] ;  /* 0x0000e400ff087b82 */ /* 0x000e700000000a00 */
[----:B------:R-:W2:Y:S01]  /*03d0*/  LDC.64 R12, c[0x0][0x380] ;  /* 0x0000e000ff0c7b82 */ /* 0x000ea20000000a00 */
[----:B0-----:R-:W-:Y:S02]  /*03e0*/  IMAD R11, R29, UR6, R28 ;  /* 0x000000061d0b7c24 */ /* 0x001fe4000f8e021c */
[----:B-1----:R-:W-:-:S05]  /*03f0*/  IMAD.WIDE R8, R15, 0x8, R8 ;  /* 0x000000080f087825 */ /* 0x002fca00078e0208 */
[----:B------:R-:W3:Y:S01]  /*0400*/  LDG.E.64 R14, desc[UR8][R8.64] ;  /* 0x00000008080e7981 */ /* 0x000ee2000c1e1b00 */
[----:B--2---:R-:W-:-:S03]  /*0410*/  IMAD.WIDE R12, R11, 0x8, R12 ;  /* 0x000000080b0c7825 */ /* 0x004fc600078e020c */
[----:B------:R-:W2:Y:S04]  /*0420*/  LDG.E.64 R20, desc[UR8][R8.64+0x8] ;  /* 0x0000080808147981 */ /* 0x000ea8000c1e1b00 */
[----:B------:R0:W3:Y:S02]  /*0430*/  LDG.E.64 R16, desc[UR8][R12.64] ;  /* 0x000000080c107981 */ /* 0x0000e4000c1e1b00 */
[----:B0-----:R-:W-:-:S05]  /*0440*/  IMAD.WIDE R12, R29, 0x8, R12 ;  /* 0x000000081d0c7825 */ /* 0x001fca00078e020c */
[----:B------:R-:W2:Y:S01]  /*0450*/  LDG.E.64 R10, desc[UR8][R12.64] ;  /* 0x000000080c0a7981 */ /* 0x000ea2000c1e1b00 */
[----:B---3--:R-:W-:Y:S01]  /*0460*/  DFMA R16, R16, R14, R18 ;  /* 0x0000000e1010722b */ /* 0x008fe20000000012 */
[----:B------:R-:W-:-:S05]  /*0470*/  IMAD.WIDE R14, R29, 0x8, R12 ;  /* 0x000000081d0e7825 */ /* 0x000fca00078e020c */
[----:B------:R0:W3:Y:S02]  /*0480*/  LDG.E.64 R18, desc[UR8][R14.64] ;  /* 0x000000080e127981 */ /* 0x0000e4000c1e1b00 */
[----:B--2---:R-:W-:Y:S02]  /*0490*/  DFMA R20, R10, R20, R16 ;  /* 0x000000140a14722b */ /* 0x004fe40000000010 */
[----:B------:R-:W3:Y:S01]  /*04a0*/  LDG.E.64 R16, desc[UR8][R8.64+0x10] ;  /* 0x0000100808107981 */ /* 0x000ee2000c1e1b00 */
[----:B0-----:R-:W-:-:S03]  /*04b0*/  IMAD.WIDE R14, R29, 0x8, R14 ;  /* 0x000000081d0e7825 */ /* 0x001fc600078e020e */
[----:B------:R-:W2:Y:S04]  /*04c0*/  LDG.E.64 R10, desc[UR8][R8.64+0x18] ;  /* 0x00001808080a7981 */ /* 0x000ea8000c1e1b00 */
[----:B------:R-:W2:Y:S01]  /*04d0*/  LDG.E.64 R12, desc[UR8][R14.64] ;  /* 0x000000080e0c7981 */ /* 0x000ea2000c1e1b00 */
[----:B---3--:R-:W-:Y:S01]  /*04e0*/  DFMA R18, R18, R16, R20 ;  /* 0x000000101212722b */ /* 0x008fe20000000014 */
[----:B------:R-:W-:-:S05]  /*04f0*/  IMAD.WIDE R16, R29, 0x8, R14 ;  /* 0x000000081d107825 */ /* 0x000fca00078e020e */
[----:B------:R0:W3:Y:S02]  /*0500*/  LDG.E.64 R14, desc[UR8][R16.64] ;  /* 0x00000008100e7981 */ /* 0x0000e4000c1e1b00 */
[----:B--2---:R-:W-:Y:S02]  /*0510*/  DFMA R10, R12, R10, R18 ;  /* 0x0000000a0c0a722b */ /* 0x004fe40000000012 */
[----:B------:R-:W3:Y:S04]  /*0520*/  LDG.E.64 R12, desc[UR8][R8.64+0x20] ;  /* 0x00002008080c7981 */ /* 0x000ee8000c1e1b00 */
[----:B------:R-:W2:Y:S01]  /*0530*/  LDG.E.64 R18, desc[UR8][R8.64+0x28] ;  /* 0x0000280808127981 */ /* 0x000ea2000c1e1b00 */
[----:B0-----:R-:W-:-:S05]  /*0540*/  IMAD.WIDE R16, R29, 0x8, R16 ;  /* 0x000000081d107825 */ /* 0x001fca00078e0210 */
[----:B------:R-:W2:Y:S01]  /*0550*/  LDG.E.64 R20, desc[UR8][R16.64] ;  /* 0x0000000810147981 */ /* 0x000ea2000c1e1b00 */
[----:B---3--:R-:W-:Y:S01]  /*0560*/  DFMA R10, R14, R12, R10 ;  /* 0x0000000c0e0a722b */ /* 0x008fe2000000000a */
[----:B------:R-:W-:-:S05]  /*0570*/  IMAD.WIDE R12, R29, 0x8, R16 ;  /* 0x000000081d0c7825 */ /* 0x000fca00078e0210 */
[----:B------:R-:W3:Y:S02]  /*0580*/  LDG.E.64 R14, desc[UR8][R12.64] ;  /* 0x000000080c0e7981 */ /* 0x000ee4000c1e1b00 */
[----:B--2---:R-:W-:Y:S02]  /*0590*/  DFMA R18, R20, R18, R10 ;  /* 0x000000121412722b */ /* 0x004fe4000000000a */
[----:B------:R-:W3:Y:S01]  /*05a0*/  LDG.E.64 R10, desc[UR8][R8.64+0x30] ;  /* 0x00003008080a7981 */ /* 0x000ee2000c1e1b00 */
[----:B------:R-:W-:-:S03]  /*05b0*/  IMAD.WIDE R20, R29, 0x8, R12 ;  /* 0x000000081d147825 */ /* 0x000fc600078e020c */
[----:B------:R-:W2:Y:S04]  /*05c0*/  LDG.E.64 R12, desc[UR8][R8.64+0x38] ;  /* 0x00003808080c7981 */ /* 0x000ea8000c1e1b00 */
[----:B------:R-:W2:Y:S01]  /*05d0*/  LDG.E.64 R20, desc[UR8][R20.64] ;  /* 0x0000000814147981 */ /* 0x000ea2000c1e1b00 */
[----:B------:R-:W-:-:S06]  /*05e0*/  UIADD3 UR6, UPT, UPT, UR6, 0x8, URZ ;  /* 0x0000000806067890 */ /* 0x000fcc000fffe0ff */
[----:B------:R-:W-:Y:S01]  /*05f0*/  ISETP.NE.AND P0, PT, R25, UR6, PT ;  /* 0x0000000619007c0c */ /* 0x000fe2000bf05270 */
[----:B---3--:R-:W-:-:S08]  /*0600*/  DFMA R18, R14, R10, R18 ;  /* 0x0000000a0e12722b */ /* 0x008fd00000000012 */
[----:B--2---:R-:W-:-:S04]  /*0610*/  DFMA R18, R20, R12, R18 ;  /* 0x0000000c1412722b */ /* 0x004fc80000000012 */
[----:B------:R-:W-:Y:S07]  /*0620*/  @P0 BRA `(.L_x_19) ;  /* 0xfffffffc005c0947 */ /* 0x000fee000383ffff */
[----:B------:R-:W-:-:S07]  /*0630*/  MOV R17, R25 ;  /* 0x0000001900117202 */ /* 0x000fce0000000f00 */
.L_x_18:
[----:B------:R-:W-:-:S13]  /*0640*/  ISETP.NE.AND P0, PT, R23, RZ, PT ;  /* 0x000000ff1700720c */ /* 0x000fda0003f05270 */
[----:B------:R-:W-:Y:S05]  /*0650*/  @!P0 BRA `(.L_x_20) ;  /* 0x0000000000dc8947 */ /* 0x000fea0003800000 */
[----:B------:R-:W-:Y:S02]  /*0660*/  IADD3 R8, PT, PT, R23, -0x1, RZ ;  /* 0xffffffff17087810 */ /* 0x000fe40007ffe0ff */
[----:B------:R-:W-:Y:S02]  /*0670*/  ISETP.NE.AND P1, PT, R24, RZ, PT ;  /* 0x000000ff1800720c */ /* 0x000fe40003f25270 */
[----:B------:R-:W-:-:S13]  /*0680*/  ISETP.GE.U32.AND P0, PT, R8, 0x3, PT ;  /* 0x000000030800780c */ /* 0x000fda0003f06070 */
[----:B------:R-:W-:Y:S05]  /*0690*/  @!P0 BRA `(.L_x_21) ;  /* 0x00000000005c8947 */ /* 0x000fea0003800000 */
[----:B------:R-:W0:Y:S01]  /*06a0*/  LDC R21, c[0x0][0x388] ;  /* 0x0000e200ff157b82 */ /* 0x000e220000000800 */
[----:B------:R-:W-:-:S07]  /*06b0*/  IADD3 R15, PT, PT, R26, R17, RZ ;  /* 0x000000111a0f7210 */ /* 0x000fce0007ffe0ff */
[----:B------:R-:W1:Y:S08]  /*06c0*/  LDC.64 R8, c[0x0][0x390] ;  /* 0x0000e400ff087b82 */ /* 0x000e700000000a00 */
[----:B------:R-:W2:Y:S01]  /*06d0*/  LDC.64 R12, c[0x0][0x380] ;  /* 0x0000e000ff0c7b82 */ /* 0x000ea20000000a00 */
[----:B0-----:R-:W-:Y:S02]  /*06e0*/  IMAD R11, R17, R21, R28 ;  /* 0x00000015110b7224 */ /* 0x001fe400078e021c */
[----:B-1----:R-:W-:-:S04]  /*06f0*/  IMAD.WIDE R8, R15, 0x8, R8 ;  /* 0x000000080f087825 */ /* 0x002fc800078e0208 */
[----:B--2---:R-:W-:Y:S02]  /*0700*/  IMAD.WIDE R12, R11, 0x8, R12 ;  /* 0x000000080b0c7825 */ /* 0x004fe400078e020c */
[----:B------:R-:W2:Y:S04]  /*0710*/  LDG.E.64 R10, desc[UR8][R8.64] ;  /* 0x00000008080a7981 */ /* 0x000ea8000c1e1b00 */
[----:B------:R-:W2:Y:S02]  /*0720*/  LDG.E.64 R14, desc[UR8][R12.64] ;  /* 0x000000080c0e7981 */ /* 0x000ea4000c1e1b00 */
[----:B--2---:R-:W-:Y:S01]  /*0730*/  DFMA R18, R14, R10, R18 ;  /* 0x0000000a0e12722b */ /* 0x004fe20000000012 */
[C---:B------:R-:W-:Y:S02]  /*0740*/  IMAD.WIDE R10, R21.reuse, 0x8, R12 ;  /* 0x00000008150a7825 */ /* 0x040fe400078e020c */
[----:B------:R-:W2:Y:S04]  /*0750*/  LDG.E.64 R12, desc[UR8][R8.64+0x8] ;  /* 0x00000808080c7981 */ /* 0x000ea8000c1e1b00 */
[----:B------:R0:W2:Y:S02]  /*0760*/  LDG.E.64 R14, desc[UR8][R10.64] ;  /* 0x000000080a0e7981 */ /* 0x0000a4000c1e1b00 */
[----:B0-----:R-:W-:-:S04]  /*0770*/  IMAD.WIDE R10, R21, 0x8, R10 ;  /* 0x00000008150a7825 */ /* 0x001fc800078e020a */
[----:B------:R-:W-:Y:S02]  /*0780*/  IMAD.WIDE R20, R21, 0x8, R10 ;  /* 0x0000000815147825 */ /* 0x000fe400078e020a */
[----:B------:R-:W3:Y:S04]  /*0790*/  LDG.E.64 R10, desc[UR8][R10.64] ;  /* 0x000000080a0a7981 */ /* 0x000ee8000c1e1b00 */
[----:B------:R-:W4:Y:S01]  /*07a0*/  LDG.E.64 R20, desc[UR8][R20.64] ;  /* 0x0000000814147981 */ /* 0x000f22000c1e1b00 */
[----:B--2---:R-:W-:-:S03]  /*07b0*/  DFMA R14, R14, R12, R18 ;  /* 0x0000000c0e0e722b */ /* 0x004fc60000000012 */
[----:B------:R-:W3:Y:S04]  /*07c0*/  LDG.E.64 R18, desc[UR8][R8.64+0x10] ;  /* 0x0000100808127981 */ /* 0x000ee8000c1e1b00 */
[----:B------:R-:W4:Y:S01]  /*07d0*/  LDG.E.64 R12, desc[UR8][R8.64+0x18] ;  /* 0x00001808080c7981 */ /* 0x000f22000c1e1b00 */
[----:B------:R-:W-:Y:S01]  /*07e0*/  IADD3 R17, PT, PT, R17, 0x4, RZ ;  /* 0x0000000411117810 */ /* 0x000fe20007ffe0ff */
[----:B---3--:R-:W-:-:S08]  /*07f0*/  DFMA R18, R10, R18, R14 ;  /* 0x000000120a12722b */ /* 0x008fd0000000000e */
[----:B----4-:R-:W-:-:S11]  /*0800*/  DFMA R18, R20, R12, R18 ;  /* 0x0000000c1412722b */ /* 0x010fd60000000012 */
.L_x_21:
[----:B------:R-:W-:Y:S05]  /*0810*/  @!P1 BRA `(.L_x_20) ;  /* 0x00000000006c9947 */ /* 0x000fea0003800000 */
[----:B------:R-:W-:-:S13]  /*0820*/  ISETP.NE.AND P0, PT, R24, 0x1, PT ;  /* 0x000000011800780c */ /* 0x000fda0003f05270 */
[----:B------:R-:W0:Y:S01]  /*0830*/  @P0 LDC R21, c[0x0][0x388] ;  /* 0x0000e200ff150b82 */ /* 0x000e220000000800 */
[----:B------:R-:W-:-:S07]  /*0840*/  @P0 IADD3 R13, PT, PT, R26, R17, RZ ;  /* 0x000000111a0d0210 */ /* 0x000fce0007ffe0ff */
[----:B------:R-:W1:Y:S08]  /*0850*/  @P0 LDC.64 R10, c[0x0][0x390] ;  /* 0x0000e400ff0a0b82 */ /* 0x000e700000000a00 */
[----:B------:R-:W2:Y:S01]  /*0860*/  @P0 LDC.64 R14, c[0x0][0x380] ;  /* 0x0000e000ff0e0b82 */ /* 0x000ea20000000a00 */
[----:B0-----:R-:W-:Y:S02]  /*0870*/  @P0 IMAD R9, R17, R21, R28 ;  /* 0x0000001511090224 */ /* 0x001fe400078e021c */
[----:B-1----:R-:W-:-:S04]  /*0880*/  @P0 IMAD.WIDE R10, R13, 0x8, R10 ;  /* 0x000000080d0a0825 */ /* 0x002fc800078e020a */
[----:B--2---:R-:W-:Y:S02]  /*0890*/  @P0 IMAD.WIDE R14, R9, 0x8, R14 ;  /* 0x00000008090e0825 */ /* 0x004fe400078e020e */
[----:B------:R-:W2:Y:S04]  /*08a0*/  @P0 LDG.E.64 R8, desc[UR8][R10.64] ;  /* 0x000000080a080981 */ /* 0x000ea8000c1e1b00 */
[----:B------:R0:W2:Y:S01]  /*08b0*/  @P0 LDG.E.64 R12, desc[UR8][R14.64] ;  /* 0x000000080e0c0981 */ /* 0x0000a2000c1e1b00 */
[----:B------:R-:W-:Y:S02]  /*08c0*/  LOP3.LUT P1, RZ, R27, 0x1, RZ, 0xc0, !PT ;  /* 0x000000011bff7812 */ /* 0x000fe4000782c0ff */
[----:B------:R-:W-:Y:S01]  /*08d0*/  @P0 IADD3 R17, PT, PT, R17, 0x2, RZ ;  /* 0x0000000211110810 */ /* 0x000fe20007ffe0ff */
[----:B------:R-:W3:Y:S01]  /*08e0*/  @P0 LDG.E.64 R10, desc[UR8][R10.64+0x8] ;  /* 0x000008080a0a0981 */ /* 0x000ee2000c1e1b00 */
[----:B0-----:R-:W-:-:S09]  /*08f0*/  @P0 IMAD.WIDE R14, R21, 0x8, R14 ;  /* 0x00000008150e0825 */ /* 0x001fd200078e020e */
[----:B------:R-:W0:Y:S01]  /*0900*/  @P1 LDC R16, c[0x0][0x388] ;  /* 0x0000e200ff101b82 */ /* 0x000e220000000800 */
[----:B------:R-:W3:Y:S01]  /*0910*/  @P0 LDG.E.64 R14, desc[UR8][R14.64] ;  /* 0x000000080e0e0981 */ /* 0x000ee2000c1e1b00 */
[----:B0-----:R-:W-:Y:S01]  /*0920*/  @P1 IMAD R21, R17, R16, R28 ;  /* 0x0000001011151224 */ /* 0x001fe200078e021c */
[----:B------:R-:W-:Y:S01]  /*0930*/  @P1 IADD3 R17, PT, PT, R26, R17, RZ ;  /* 0x000000111a111210 */ /* 0x000fe20007ffe0ff */
[----:B--2---:R-:W-:-:S04]  /*0940*/  @P0 DFMA R28, R12, R8, R18 ;  /* 0x000000080c1c022b */ /* 0x004fc80000000012 */
[----:B------:R-:W0:Y:S08]  /*0950*/  @P1 LDC.64 R12, c[0x0][0x380] ;  /* 0x0000e000ff0c1b82 */ /* 0x000e300000000a00 */
[----:B------:R-:W1:Y:S01]  /*0960*/  @P1 LDC.64 R8, c[0x0][0x390] ;  /* 0x0000e400ff081b82 */ /* 0x000e620000000a00 */
[----:B0-----:R-:W-:-:S06]  /*0970*/  @P1 IMAD.WIDE R12, R21, 0x8, R12 ;  /* 0x00000008150c1825 */ /* 0x001fcc00078e020c */
[----:B------:R-:W2:Y:S01]  /*0980*/  @P1 LDG.E.64 R12, desc[UR8][R12.64] ;  /* 0x000000080c0c1981 */ /* 0x000ea2000c1e1b00 */
[----:B-1----:R-:W-:-:S06]  /*0990*/  @P1 IMAD.WIDE R8, R17, 0x8, R8 ;  /* 0x0000000811081825 */ /* 0x002fcc00078e0208 */
[----:B------:R-:W2:Y:S01]  /*09a0*/  @P1 LDG.E.64 R8, desc[UR8][R8.64] ;  /* 0x0000000808081981 */ /* 0x000ea2000c1e1b00 */
[----:B---3--:R-:W-:-:S08]  /*09b0*/  @P0 DFMA R18, R14, R10, R28 ;  /* 0x0000000a0e12022b */ /* 0x008fd0000000001c */
[----:B--2---:R-:W-:-:S11]  /*09c0*/  @P1 DFMA R18, R12, R8, R18 ;  /* 0x000000080c12122b */ /* 0x004fd60000000012 */
.L_x_20:
[----:B------:R-:W0:Y:S01]  /*09d0*/  LDC.64 R8, c[0x0][0x3a0] ;  /* 0x0000e800ff087b82 */ /* 0x000e220000000a00 */
[----:B------:R-:W-:Y:S01]  /*09e0*/  IMAD R11, R2, UR4, R7 ;  /* 0x00000004020b7c24 */ /* 0x000fe2000f8e0207 */
[----:B------:R-:W1:Y:S03]  /*09f0*/  LDCU UR6, c[0x0][0x388] ;  /* 0x00007100ff0677ac */ /* 0x000e660008000800 */
[----:B------:R-:W-:Y:S01]  /*0a00*/  IMAD R11, R4, UR5, R11 ;  /* 0x00000005040b7c24 */ /* 0x000fe2000f8e020b */
[----:B------:R-:W-:-:S04]  /*0a10*/  UIADD3 UR5, UPT, UPT, UR5, 0x1, URZ ;  /* 0x0000000105057890 */ /* 0x000fc8000fffe0ff */
[----:B-1----:R-:W-:Y:S01]  /*0a20*/  UISETP.NE.AND UP0, UPT, UR5, UR6, UPT ;  /* 0x000000060500728c */ /* 0x002fe2000bf05270 */
[----:B0-----:R-:W-:-:S05]  /*0a30*/  IMAD.WIDE R8, R11, 0x8, R8 ;  /* 0x000000080b087825 */ /* 0x001fca00078e0208 */
[----:B------:R0:W-:Y:S03]  /*0a40*/  STG.E.64 desc[UR8][R8.64], R18 ;  /* 0x0000001208007986 */ /* 0x0001e6000c101b08 */
[----:B------:R-:W-:Y:S05]  /*0a50*/  BRA.U UP0, `(.L_x_22) ;  /* 0xfffffff9002c7547 */ /* 0x000fea000b83ffff */
[----:B0-----:R-:W0:Y:S01]  /*0a60*/  LDC R8, c[0x0][0x3ac] ;  /* 0x0000eb00ff087b82 */ /* 0x001e220000000800 */
[----:B------:R-:W-:-:S06]  /*0a70*/  UIADD3 UR4, UPT, UPT, UR4, 0x1, URZ ;  /* 0x0000000104047890 */ /* 0x000fcc000fffe0ff */
[----:B0-----:R-:W-:-:S13]  /*0a80*/  ISETP.NE.AND P0, PT, R8, UR4, PT ;  /* 0x0000000408007c0c */ /* 0x001fda000bf05270 */
[----:B------:R-:W-:Y:S05]  /*0a90*/  @!P0 EXIT ;  /* 0x000000000000894d */ /* 0x000fea0003800000 */
[----:B------:R-:W-:Y:S05]  /*0aa0*/  BRA `(.L_x_23) ;  /* 0xfffffff800107947 */ /* 0x000fea000383ffff */
.L_x_17:
[C---:B------:R-:W-:Y:S01]  /*0ab0*/  LOP3.LUT R5, R9.reuse, 0x7, RZ, 0xc0, !PT ;  /* 0x0000000709057812 */ /* 0x040fe200078ec0ff */
[----:B------:R-:W-:Y:S01]  /*0ac0*/  UMOV UR4, URZ ;  /* 0x000000ff00047c82 */ /* 0x000fe20008000000 */
[----:B------:R-:W-:Y:S02]  /*0ad0*/  IADD3 R0, PT, PT, R9, -0x1, RZ ;  /* 0xffffffff09007810 */ /* 0x000fe40007ffe0ff */
[----:B------:R-:W-:Y:S02]  /*0ae0*/  IADD3 R3, PT, PT, R5, -0x1, RZ ;  /* 0xffffffff05037810 */ /* 0x000fe40007ffe0ff */
[----:B------:R-:W-:Y:S02]  /*0af0*/  ISETP.GE.U32.AND P1, PT, R0, 0x7, PT ;  /* 0x000000070000780c */ /* 0x000fe40003f26070 */
[----:B------:R-:W-:Y:S02]  /*0b00*/  ISETP.GE.U32.AND P0, PT, R3, 0x3, PT ;  /* 0x000000030300780c */ /* 0x000fe40003f06070 */
[----:B------:R-:W-:-:S02]  /*0b10*/  LOP3.LUT R6, R9, 0x3, RZ, 0xc0, !PT ;  /* 0x0000000309067812 */ /* 0x000fc400078ec0ff */
[----:B------:R-:W-:-:S09]  /*0b20*/  LOP3.LUT R0, R9, 0x7ffffff8, RZ, 0xc0, !PT ;  /* 0x7ffffff809007812 */ /* 0x000fd200078ec0ff */
.L_x_29:
[----:B------:R-:W-:Y:S02]  /*0b30*/  IMAD R3, R2, UR4, R7 ;  /* 0x0000000402037c24 */ /* 0x000fe4000f8e0207 */
[----:B------:R-:W-:Y:S01]  /*0b40*/  HFMA2 R16, -RZ, RZ, 0, 0 ;  /* 0x00000000ff107431 */ /* 0x000fe200000001ff */
[----:B01----:R-:W-:Y:S06]  /*0b50*/  @!P1 BRA `(.L_x_24) ;  /* 0x00000000005c9947 */ /* 0x003fec0003800000 */
[----:B------:R-:W0:Y:S01]  /*0b60*/  LDC.64 R8, c[0x0][0x3a0] ;  /* 0x0000e800ff087b82 */ /* 0x000e220000000a00 */
[----:B------:R-:W-:-:S05]  /*0b70*/  UMOV UR5, URZ ;  /* 0x000000ff00057c82 */ /* 0x000fca0008000000 */
.L_x_25:
        /* <DEDUP_REMOVED lines=20> */
[----:B-1----:R-:W-:-:S07]  /*0cc0*/  MOV R16, R0 ;  /* 0x0000000000107202 */ /* 0x002fce0000000f00 */
.L_x_24:
[----:B------:R-:W-:-:S13]  /*0cd0*/  ISETP.NE.AND P2, PT, R5, RZ, PT ;  /* 0x000000ff0500720c */ /* 0x000fda0003f45270 */
[----:B------:R-:W-:Y:S05]  /*0ce0*/  @!P2 BRA `(.L_x_26) ;  /* 0x000000000074a947 */ /* 0x000fea0003800000 */
[----:B------:R-:W-:Y:S01]  /*0cf0*/  ISETP.NE.AND P2, PT, R6, RZ, PT ;  /* 0x000000ff0600720c */ /* 0x000fe20003f45270 */
[----:B------:R-:W-:-:S12]  /*0d00*/  @!P0 BRA `(.L_x_27) ;  /* 0x00000000002c8947 */ /* 0x000fd80003800000 */
        /* <DEDUP_REMOVED lines=11> */
.L_x_27:
[----:B------:R-:W-:Y:S05]  /*0dc0*/  @!P2 BRA `(.L_x_26) ;  /* 0x00000000003ca947 */ /* 0x000fea0003800000 */
[----:B0-----:R-:W0:Y:S01]  /*0dd0*/  LDC R8, c[0x0][0x388] ;  /* 0x0000e200ff087b82 */ /* 0x001e220000000800 */
[----:B------:R-:W-:Y:S02]  /*0de0*/  ISETP.NE.AND P2, PT, R6, 0x1, PT ;  /* 0x000000010600780c */ /* 0x000fe40003f45270 */
[----:B0-----:R-:W-:-:S13]  /*0df0*/  LOP3.LUT P3, RZ, R8, 0x1, RZ, 0xc0, !PT ;  /* 0x0000000108ff7812 */ /* 0x001fda000786c0ff */
[----:B------:R-:W0:Y:S01]  /*0e00*/  @P3 LDC.64 R12, c[0x0][0x3a0] ;  /* 0x0000e800ff0c3b82 */ /* 0x000e220000000a00 */
[----:B------:R-:W-:Y:S05]  /*0e10*/  @!P2 BRA `(.L_x_28) ;  /* 0x00000000001ca947 */ /* 0x000fea0003800000 */
[----:B------:R-:W1:Y:S01]  /*0e20*/  LDC.64 R8, c[0x0][0x3a0] ;  /* 0x0000e800ff087b82 */ /* 0x000e620000000a00 */
[C---:B------:R-:W-:Y:S01]  /*0e30*/  IMAD R11, R16.reuse, R4, R3 ;  /* 0x00000004100b7224 */ /* 0x040fe200078e0203 */
[----:B------:R-:W-:-:S03]  /*0e40*/  IADD3 R16, PT, PT, R16, 0x2, RZ ;  /* 0x0000000210107810 */ /* 0x000fc60007ffe0ff */
[----:B-1----:R-:W-:-:S05]  /*0e50*/  IMAD.WIDE R8, R11, 0x8, R8 ;  /* 0x000000080b087825 */ /* 0x002fca00078e0208 */
[----:B------:R1:W-:Y:S01]  /*0e60*/  STG.E.64 desc[UR8][R8.64], RZ ;  /* 0x000000ff08007986 */ /* 0x0003e2000c101b08 */
[----:B------:R-:W-:-:S05]  /*0e70*/  IMAD.WIDE R10, R4, 0x8, R8 ;  /* 0x00000008040a7825 */ /* 0x000fca00078e0208 */
[----:B------:R1:W-:Y:S02]  /*0e80*/  STG.E.64 desc[UR8][R10.64], RZ ;  /* 0x000000ff0a007986 */ /* 0x0003e4000c101b08 */
.L_x_28:
[----:B-1----:R-:W-:-:S04]  /*0e90*/  @P3 IMAD R9, R16, R4, R3 ;  /* 0x0000000410093224 */ /* 0x002fc800078e0203 */
[----:B0-----:R-:W-:-:S05]  /*0ea0*/  @P3 IMAD.WIDE R8, R9, 0x8, R12 ;  /* 0x0000000809083825 */ /* 0x001fca00078e020c */
[----:B------:R1:W-:Y:S02]  /*0eb0*/  @P3 STG.E.64 desc[UR8][R8.64], RZ ;  /* 0x000000ff08003986 */ /* 0x0003e4000c101b08 */
.L_x_26:
[----:B------:R-:W2:Y:S01]  /*0ec0*/  LDC R3, c[0x0][0x3ac] ;  /* 0x0000eb00ff037b82 */ /* 0x000ea20000000800 */
[----:B------:R-:W-:-:S06]  /*0ed0*/  UIADD3 UR4, UPT, UPT, UR4, 0x1, URZ ;  /* 0x0000000104047890 */ /* 0x000fcc000fffe0ff */
[----:B--2---:R-:W-:-:S13]  /*0ee0*/  ISETP.NE.AND P2, PT, R3, UR4, PT ;  /* 0x0000000403007c0c */ /* 0x004fda000bf45270 */
[----:B------:R-:W-:Y:S05]  /*0ef0*/  @!P2 EXIT ;  /* 0x000000000000a94d */ /* 0x000fea0003800000 */
[----:B------:R-:W-:Y:S05]  /*0f00*/  BRA `(.L_x_29) ;  /* 0xfffffffc00087947 */ /* 0x000fea000383ffff */
.L_x_16:
[----:B------:R-:W0:Y:S02]  /*0f10*/  LDC R4, c[0x0][0x3ac] ;  /* 0x0000eb00ff047b82 */ /* 0x000e240000000800 */
[----:B0-----:R-:W-:-:S13]  /*0f20*/  ISETP.GE.AND P0, PT, R4, 0x1, PT ;  /* 0x000000010400780c */ /* 0x001fda0003f06270 */
[----:B------:R-:W-:Y:S05]  /*0f30*/  @!P0 EXIT ;  /* 0x000000000000894d */ /* 0x000fea0003800000 */
[----:B------:R-:W-:Y:S01]  /*0f40*/  ISETP.GE.AND P0, PT, R8, 0x1, PT ;  /* 0x000000010800780c */ /* 0x000fe20003f06270 */
[----:B------:R-:W-:-:S12]  /*0f50*/  IMAD R7, R11, R9, R0 ;  /* 0x000000090b077224 */ /* 0x000fd800078e0200 */
[----:B------:R-:W-:Y:S05]  /*0f60*/  @!P0 BRA `(.L_x_30) ;  /* 0x0000000400f08947 */ /* 0x000fea0003800000 */
[C---:B------:R-:W-:Y:S01]  /*0f70*/  LOP3.LUT R4, R8.reuse, 0x7ffffff8, RZ, 0xc0, !PT ;  /* 0x7ffffff808047812 */ /* 0x040fe200078ec0ff */
[----:B------:R-:W-:Y:S01]  /*0f80*/  IMAD R6, R11, R8, RZ ;  /* 0x000000080b067224 */ /* 0x000fe200078e02ff */
[----:B------:R-:W-:Y:S01]  /*0f90*/  LOP3.LUT R8, R8, 0x7, RZ, 0xc0, !PT ;  /* 0x0000000708087812 */ /* 0x000fe200078ec0ff */
[----:B------:R-:W-:Y:S01]  /*0fa0*/  UMOV UR4, URZ ;  /* 0x000000ff00047c82 */ /* 0x000fe20008000000 */
[----:B------:R-:W-:-:S07]  /*0fb0*/  IADD3 R9, PT, PT, -R4, RZ, RZ ;  /* 0x000000ff04097210 */ /* 0x000fce0007ffe1ff */
.L_x_35:
[----:B0-----:R-:W0:Y:S01]  /*0fc0*/  LDC R20, c[0x0][0x398] ;  /* 0x0000e600ff147b82 */ /* 0x001e220000000800 */
[----:B------:R-:W-:Y:S02]  /*0fd0*/  IMAD R21, R5, UR4, R0 ;  /* 0x0000000405157c24 */ /* 0x000fe4000f8e0200 */
[----:B------:R-:W-:Y:S02]  /*0fe0*/  HFMA2 R23, -RZ, RZ, 0, 0 ;  /* 0x00000000ff177431 */ /* 0x000fe400000001ff */
[----:B------:R-:W-:Y:S01]  /*0ff0*/  IMAD R22, R3, UR4, R6 ;  /* 0x0000000403167c24 */ /* 0x000fe2000f8e0206 */
[----:B------:R-:W-:Y:S02]  /*1000*/  CS2R R12, SRZ ;  /* 0x00000000000c7805 */ /* 0x000fe4000001ff00 */
[----:B0-----:R-:W-:-:S13]  /*1010*/  ISETP.GE.U32.AND P0, PT, R20, 0x8, PT ;  /* 0x000000081400780c */ /* 0x001fda0003f06070 */
[----:B------:R-:W-:Y:S05]  /*1020*/  @!P0 BRA `(.L_x_31) ;  /* 0x0000000000b88947 */ /* 0x000fea0003800000 */
[----:B------:R-:W-:Y:S02]  /*1030*/  MOV R25, R22 ;  /* 0x0000001600197202 */ /* 0x000fe40000000f00 */
[----:B------:R-:W-:Y:S02]  /*1040*/  CS2R R12, SRZ ;  /* 0x00000000000c7805 */ /* 0x000fe4000001ff00 */
[----:B------:R-:W-:Y:S02]  /*1050*/  MOV R23, R21 ;  /* 0x0000001500177202 */ /* 0x000fe40000000f00 */
[----:B------:R-:W-:-:S07]  /*1060*/  MOV R24, R9 ;  /* 0x0000000900187202 */ /* 0x000fce0000000f00 */
.L_x_32:
[----:B------:R-:W0:Y:S08]  /*1070*/  LDC.64 R28, c[0x0][0x390] ;  /* 0x0000e400ff1c7b82 */ /* 0x000e300000000a00 */
[----:B------:R-:W1:Y:S08]  /*1080*/  LDC.64 R18, c[0x0][0x380] ;  /* 0x0000e000ff127b82 */ /* 0x000e700000000a00 */
[----:B------:R-:W2:Y:S01]  /*1090*/  LDC R26, c[0x0][0x388] ;  /* 0x0000e200ff1a7b82 */ /* 0x000ea20000000800 */
[----:B0-----:R-:W-:-:S05]  /*10a0*/  IMAD.WIDE R28, R25, 0x8, R28 ;  /* 0x00000008191c7825 */ /* 0x001fca00078e021c */
[----:B------:R-:W3:Y:S01]  /*10b0*/  LDG.E.64 R14, desc[UR8][R28.64] ;  /* 0x000000081c0e7981 */ /* 0x000ee2000c1e1b00 */
[----:B-1----:R-:W-:-:S05]  /*10c0*/  IMAD.WIDE R18, R23, 0x8, R18 ;  /* 0x0000000817127825 */ /* 0x002fca00078e0212 */
[----:B------:R-:W3:Y:S01]  /*10d0*/  LDG.E.64 R10, desc[UR8][R18.64] ;  /* 0x00000008120a7981 */ /* 0x000ee2000c1e1b00 */
[C---:B--2---:R-:W-:Y:S01]  /*10e0*/  IMAD.WIDE R16, R26.reuse, 0x8, R18 ;  /* 0x000000081a107825 */ /* 0x044fe200078e0212 */
[----:B---3--:R-:W-:Y:S02]  /*10f0*/  DFMA R14, R10, R14, R12 ;  /* 0x0000000e0a0e722b */ /* 0x008fe4000000000c */
[----:B------:R-:W2:Y:S04]  /*1100*/  LDG.E.64 R12, desc[UR8][R28.64+0x8] ;  /* 0x000008081c0c7981 */ /* 0x000ea8000c1e1b00 */
[----:B------:R0:W2:Y:S02]  /*1110*/  LDG.E.64 R10, desc[UR8][R16.64] ;  /* 0x00000008100a7981 */ /* 0x0000a4000c1e1b00 */
[C---:B0-----:R-:W-:Y:S01]  /*1120*/  IMAD.WIDE R16, R26.reuse, 0x8, R16 ;  /* 0x000000081a107825 */ /* 0x041fe200078e0210 */
[----:B--2---:R-:W-:Y:S01]  /*1130*/  DFMA R12, R10, R12, R14 ;  /* 0x0000000c0a0c722b */ /* 0x004fe2000000000e */
[----:B------:R-:W2:Y:S04]  /*1140*/  LDG.E.64 R14, desc[UR8][R28.64+0x10] ;  /* 0x000010081c0e7981 */ /* 0x000ea8000c1e1b00 */
[----:B------:R-:W2:Y:S01]  /*1150*/  LDG.E.64 R10, desc[UR8][R16.64] ;  /* 0x00000008100a7981 */ /* 0x000ea2000c1e1b00 */
[----:B------:R-:W-:-:S03]  /*1160*/  IMAD.WIDE R18, R26, 0x8, R16 ;  /* 0x000000081a127825 */ /* 0x000fc600078e0210 */
[----:B------:R-:W3:Y:S01]  /*1170*/  LDG.E.64 R16, desc[UR8][R28.64+0x28] ;  /* 0x000028081c107981 */ /* 0x000ee2000c1e1b00 */
[----:B--2---:R-:W-:-:S03]  /*1180*/  DFMA R14, R10, R14, R12 ;  /* 0x0000000e0a0e722b */ /* 0x004fc6000000000c */
[----:B------:R-:W2:Y:S04]  /*1190*/  LDG.E.64 R12, desc[UR8][R28.64+0x18] ;  /* 0x000018081c0c7981 */ /* 0x000ea8000c1e1b00 */
[----:B------:R0:W2:Y:S02]  /*11a0*/  LDG.E.64 R10, desc[UR8][R18.64] ;  /* 0x00000008120a7981 */ /* 0x0000a4000c1e1b00 */
[C---:B0-----:R-:W-:Y:S01]  /*11b0*/  IMAD.WIDE R18, R26.reuse, 0x8, R18 ;  /* 0x000000081a127825 */ /* 0x041fe200078e0212 */
[----:B--2---:R-:W-:Y:S01]  /*11c0*/  DFMA R12, R10, R12, R14 ;  /* 0x0000000c0a0c722b */ /* 0x004fe2000000000e */
[----:B------:R-:W2:Y:S04]  /*11d0*/  LDG.E.64 R14, desc[UR8][R28.64+0x20] ;  /* 0x000020081c0e7981 */ /* 0x000ea8000c1e1b00 */
[----:B------:R-:W2:Y:S03]  /*11e0*/  LDG.E.64 R10, desc[UR8][R18.64] ;  /* 0x00000008120a7981 */ /* 0x000ea6000c1e1b00 */
[----:B--2---:R-:W-:Y:S01]  /*11f0*/  DFMA R14, R10, R14, R12 ;  /* 0x0000000e0a0e722b */ /* 0x004fe2000000000c */
[----:B------:R-:W-:-:S05]  /*1200*/  IMAD.WIDE R12, R26, 0x8, R18 ;  /* 0x000000081a0c7825 */ /* 0x000fca00078e0212 */
[----:B------:R-:W3:Y:S01]  /*1210*/  LDG.E.64 R10, desc[UR8][R12.64] ;  /* 0x000000080c0a7981 */ /* 0x000ee2000c1e1b00 */
[----:B------:R-:W-:Y:S01]  /*1220*/  IADD3 R24, PT, PT, R24, 0x8, RZ ;  /* 0x0000000818187810 */ /* 0x000fe20007ffe0ff */
[----:B---3--:R-:W-:Y:S01]  /*1230*/  DFMA R16, R10, R16, R14 ;  /* 0x000000100a10722b */ /* 0x008fe2000000000e */
[C---:B------:R-:W-:Y:S01]  /*1240*/  IMAD.WIDE R10, R26.reuse, 0x8, R12 ;  /* 0x000000081a0a7825 */ /* 0x040fe200078e020c */
[----:B------:R-:W2:Y:S04]  /*1250*/  LDG.E.64 R14, desc[UR8][R28.64+0x30] ;  /* 0x000030081c0e7981 */ /* 0x000ea8000c1e1b00 */
[----:B------:R-:W2:Y:S01]  /*1260*/  LDG.E.64 R12, desc[UR8][R10.64] ;  /* 0x000000080a0c7981 */ /* 0x000ea2000c1e1b00 */
[----:B------:R-:W-:-:S06]  /*1270*/  IMAD.WIDE R18, R26, 0x8, R10 ;  /* 0x000000081a127825 */ /* 0x000fcc00078e020a */
[----:B------:R-:W3:Y:S04]  /*1280*/  LDG.E.64 R18, desc[UR8][R18.64] ;  /* 0x0000000812127981 */ /* 0x000ee8000c1e1b00 */
[----:B------:R-:W3:Y:S01]  /*1290*/  LDG.E.64 R10, desc[UR8][R28.64+0x38] ;  /* 0x000038081c0a7981 */ /* 0x000ee2000c1e1b00 */
[----:B------:R-:W-:Y:S02]  /*12a0*/  ISETP.NE.AND P0, PT, R24, RZ, PT ;  /* 0x000000ff1800720c */ /* 0x000fe40003f05270 */
[----:B------:R-:W-:Y:S02]  /*12b0*/  LEA R23, R26, R23, 0x3 ;  /* 0x000000171a177211 */ /* 0x000fe400078e18ff */
[----:B------:R-:W-:Y:S01]  /*12c0*/  IADD3 R25, PT, PT, R25, 0x8, RZ ;  /* 0x0000000819197810 */ /* 0x000fe20007ffe0ff */
[----:B--2---:R-:W-:-:S08]  /*12d0*/  DFMA R14, R12, R14, R16 ;  /* 0x0000000e0c0e722b */ /* 0x004fd00000000010 */
[----:B---3--:R-:W-:Y:S01]  /*12e0*/  DFMA R12, R18, R10, R14 ;  /* 0x0000000a120c722b */ /* 0x008fe2000000000e */
[----:B------:R-:W-:Y:S10]  /*12f0*/  @P0 BRA `(.L_x_32) ;  /* 0xfffffffc005c0947 */ /* 0x000ff4000383ffff */
[----:B------:R-:W-:-:S07]  /*1300*/  MOV R23, R4 ;  /* 0x0000000400177202 */ /* 0x000fce0000000f00 */
.L_x_31:
[----:B------:R-:W-:-:S13]  /*1310*/  ISETP.NE.AND P0, PT, R8, RZ, PT ;  /* 0x000000ff0800720c */ /* 0x000fda0003f05270 */
[----:B------:R-:W-:Y:S05]  /*1320*/  @!P0 BRA `(.L_x_33) ;  /* 0x0000000000dc8947 */ /* 0x000fea0003800000 */
[----:B------:R-:W-:-:S04]  /*1330*/  IADD3 R10, PT, PT, R8, -0x1, RZ ;  /* 0xffffffff080a7810 */ /* 0x000fc80007ffe0ff */
[----:B------:R-:W-:-:S13]  /*1340*/  ISETP.GE.U32.AND P0, PT, R10, 0x3, PT ;  /* 0x000000030a00780c */ /* 0x000fda0003f06070 */
[----:B------:R-:W-:Y:S05]  /*1350*/  @!P0 BRA `(.L_x_34) ;  /* 0x00000000005c8947 */ /* 0x000fea0003800000 */
[----:B------:R-:W0:Y:S01]  /*1360*/  LDC R28, c[0x0][0x388] ;  /* 0x0000e200ff1c7b82 */ /* 0x000e220000000800 */
[----:B------:R-:W-:-:S07]  /*1370*/  IADD3 R15, PT, PT, R22, R23, RZ ;  /* 0x00000017160f7210 */ /* 0x000fce0007ffe0ff */
[----:B------:R-:W1:Y:S08]  /*1380*/  LDC.64 R24, c[0x0][0x390] ;  /* 0x0000e400ff187b82 */ /* 0x000e700000000a00 */
[----:B------:R-:W2:Y:S01]  /*1390*/  LDC.64 R16, c[0x0][0x380] ;  /* 0x0000e000ff107b82 */ /* 0x000ea20000000a00 */
[----:B0-----:R-:W-:Y:S02]  /*13a0*/  IMAD R11, R23, R28, R21 ;  /* 0x0000001c170b7224 */ /* 0x001fe400078e0215 */
        /* <DEDUP_REMOVED lines=9> */
[----:B------:R-:W3:Y:S01]  /*1440*/  LDG.E.64 R12, desc[UR8][R26.64] ;  /* 0x000000081a0c7981 */ /* 0x000ee2000c1e1b00 */
[----:B------:R-:W-:-:S06]  /*1450*/  IMAD.WIDE R28, R28, 0x8, R26 ;  /* 0x000000081c1c7825 */ /* 0x000fcc00078e021a */
[----:B------:R-:W4:Y:S01]  /*1460*/  LDG.E.64 R28, desc[UR8][R28.64] ;  /* 0x000000081c1c7981 */ /* 0x000f22000c1e1b00 */
[----:B--2---:R-:W-:-:S03]  /*1470*/  DFMA R14, R14, R10, R18 ;  /* 0x0000000a0e0e722b */ /* 0x004fc60000000012 */
[----:B------:R-:W3:Y:S04]  /*1480*/  LDG.E.64 R10, desc[UR8][R24.64+0x10] ;  /* 0x00001008180a7981 */ /* 0x000ee8000c1e1b00 */
[----:B------:R-:W4:Y:S01]  /*1490*/  LDG.E.64 R18, desc[UR8][R24.64+0x18] ;  /* 0x0000180818127981 */ /* 0x000f22000c1e1b00 */
[----:B------:R-:W-:Y:S01]  /*14a0*/  IADD3 R23, PT, PT, R23, 0x4, RZ ;  /* 0x0000000417177810 */ /* 0x000fe20007ffe0ff */
[----:B---3--:R-:W-:-:S08]  /*14b0*/  DFMA R12, R12, R10, R14 ;  /* 0x0000000a0c0c722b */ /* 0x008fd0000000000e */
[----:B----4-:R-:W-:-:S11]  /*14c0*/  DFMA R12, R28, R18, R12 ;  /* 0x000000121c0c722b */ /* 0x010fd6000000000c */
.L_x_34:
[----:B------:R-:W-:-:S13]  /*14d0*/  LOP3.LUT P0, R10, R20, 0x3, RZ, 0xc0, !PT ;  /* 0x00000003140a7812 */ /* 0x000fda000780c0ff */
[----:B------:R-:W-:Y:S05]  /*14e0*/  @!P0 BRA `(.L_x_33) ;  /* 0x00000000006c8947 */ /* 0x000fea0003800000 */
[----:B------:R-:W-:Y:S02]  /*14f0*/  ISETP.NE.AND P0, PT, R10, 0x1, PT ;  /* 0x000000010a00780c */ /* 0x000fe40003f05270 */
[----:B------:R-:W-:-:S11]  /*1500*/  LOP3.LUT P1, RZ, R20, 0x1, RZ, 0xc0, !PT ;  /* 0x0000000114ff7812 */ /* 0x000fd6000782c0ff */
[----:B------:R-:W0:Y:S08]  /*1510*/  @P0 LDC R18, c[0x0][0x388] ;  /* 0x0000e200ff120b82 */ /* 0x000e300000000800 */
[----:B------:R-:W1:Y:S08]  /*1520*/  @P0 LDC.64 R24, c[0x0][0x380] ;  /* 0x0000e000ff180b82 */ /* 0x000e700000000a00 */
[----:B------:R-:W2:Y:S08]  /*1530*/  @P0 LDC.64 R16, c[0x0][0x390] ;  /* 0x0000e400ff100b82 */ /* 0x000eb00000000a00 */
[----:B------:R-:W3:Y:S01]  /*1540*/  @P1 LDC R20, c[0x0][0x388] ;  /* 0x0000e200ff141b82 */ /* 0x000ee20000000800 */
[----:B0-----:R-:W-:-:S07]  /*1550*/  @P0 IMAD R19, R23, R18, R21 ;  /* 0x0000001217130224 */ /* 0x001fce00078e0215 */
[----:B------:R-:W0:Y:S01]  /*1560*/  @P1 LDC.64 R14, c[0x0][0x380] ;  /* 0x0000e000ff0e1b82 */ /* 0x000e220000000a00 */
[----:B-1----:R-:W-:Y:S01]  /*1570*/  @P0 IMAD.WIDE R24, R19, 0x8, R24 ;  /* 0x0000000813180825 */ /* 0x002fe200078e0218 */
[----:B------:R-:W-:Y:S02]  /*1580*/  @P0 IADD3 R19, PT, PT, R22, R23, RZ ;  /* 0x0000001716130210 */ /* 0x000fe40007ffe0ff */
[----:B------:R-:W-:-:S04]  /*1590*/  @P0 IADD3 R23, PT, PT, R23, 0x2, RZ ;  /* 0x0000000217170810 */ /* 0x000fc80007ffe0ff */
[----:B------:R-:W1:Y:S01]  /*15a0*/  @P1 LDC.64 R10, c[0x0][0x390] ;  /* 0x0000e400ff0a1b82 */ /* 0x000e620000000a00 */
[----:B--2---:R-:W-:-:S04]  /*15b0*/  @P0 IMAD.WIDE R16, R19, 0x8, R16 ;  /* 0x0000000813100825 */ /* 0x004fc800078e0210 */
[----:B------:R-:W-:Y:S02]  /*15c0*/  @P0 IMAD.WIDE R18, R18, 0x8, R24 ;  /* 0x0000000812120825 */ /* 0x000fe400078e0218 */
[----:B------:R-:W2:Y:S02]  /*15d0*/  @P0 LDG.E.64 R24, desc[UR8][R24.64] ;  /* 0x0000000818180981 */ /* 0x000ea4000c1e1b00 */
[----:B---3--:R-:W-:Y:S02]  /*15e0*/  @P1 IMAD R27, R23, R20, R21 ;  /* 0x00000014171b1224 */ /* 0x008fe400078e0215 */
[----:B------:R-:W2:Y:S01]  /*15f0*/  @P0 LDG.E.64 R20, desc[UR8][R16.64] ;  /* 0x0000000810140981 */ /* 0x000ea2000c1e1b00 */
[----:B------:R-:W-:-:S03]  /*1600*/  @P1 IADD3 R29, PT, PT, R22, R23, RZ ;  /* 0x00000017161d1210 */ /* 0x000fc60007ffe0ff */
[----:B------:R-:W3:Y:S01]  /*1610*/  @P0 LDG.E.64 R22, desc[UR8][R16.64+0x8] ;  /* 0x0000080810160981 */ /* 0x000ee2000c1e1b00 */
[----:B0-----:R-:W-:-:S03]  /*1620*/  @P1 IMAD.WIDE R14, R27, 0x8, R14 ;  /* 0x000000081b0e1825 */ /* 0x001fc600078e020e */
[----:B------:R-:W3:Y:S04]  /*1630*/  @P0 LDG.E.64 R18, desc[UR8][R18.64] ;  /* 0x0000000812120981 */ /* 0x000ee8000c1e1b00 */
[----:B------:R-:W4:Y:S01]  /*1640*/  @P1 LDG.E.64 R14, desc[UR8][R14.64] ;  /* 0x000000080e0e1981 */ /* 0x000f22000c1e1b00 */
[----:B-1----:R-:W-:-:S06]  /*1650*/  @P1 IMAD.WIDE R10, R29, 0x8, R10 ;  /* 0x000000081d0a1825 */ /* 0x002fcc00078e020a */
[----:B------:R-:W4:Y:S01]  /*1660*/  @P1 LDG.E.64 R10, desc[UR8][R10.64] ;  /* 0x000000080a0a1981 */ /* 0x000f22000c1e1b00 */
[----:B--2---:R-:W-:-:S08]  /*1670*/  @P0 DFMA R20, R24, R20, R12 ;  /* 0x000000141814022b */ /* 0x004fd0000000000c */
[----:B---3--:R-:W-:-:S08]  /*1680*/  @P0 DFMA R12, R18, R22, R20 ;  /* 0x00000016120c022b */ /* 0x008fd00000000014 */
[----:B----4-:R-:W-:-:S11]  /*1690*/  @P1 DFMA R12, R14, R10, R12 ;  /* 0x0000000a0e0c122b */ /* 0x010fd6000000000c */
.L_x_33:
[----:B------:R-:W0:Y:S01]  /*16a0*/  LDC R14, c[0x0][0x3ac] ;  /* 0x0000eb00ff0e7b82 */ /* 0x000e220000000800 */
[----:B------:R-:W-:Y:S01]  /*16b0*/  IMAD R15, R2, UR4, R7 ;  /* 0x00000004020f7c24 */ /* 0x000fe2000f8e0207 */
[----:B------:R-:W-:-:S06]  /*16c0*/  UIADD3 UR4, UPT, UPT, UR4, 0x1, URZ ;  /* 0x0000000104047890 */ /* 0x000fcc000fffe0ff */
[----:B------:R-:W1:Y:S01]  /*16d0*/  LDC.64 R10, c[0x0][0x3a0] ;  /* 0x0000e800ff0a7b82 */ /* 0x000e620000000a00 */
[----:B0-----:R-:W-:Y:S01]  /*16e0*/  ISETP.NE.AND P0, PT, R14, UR4, PT ;  /* 0x000000040e007c0c */ /* 0x001fe2000bf05270 */
[----:B-1----:R-:W-:-:S05]  /*16f0*/  IMAD.WIDE R10, R15, 0x8, R10 ;  /* 0x000000080f0a7825 */ /* 0x002fca00078e020a */
[----:B------:R0:W-:Y:S07]  /*1700*/  STG.E.64 desc[UR8][R10.64], R12 ;  /* 0x0000000c0a007986 */ /* 0x0001ee000c101b08 */
[----:B------:R-:W-:Y:S05]  /*1710*/  @!P0 EXIT ;  /* 0x000000000000894d */ /* 0x000fea0003800000 */
[----:B------:R-:W-:Y:S05]  /*1720*/  BRA `(.L_x_35) ;  /* 0xfffffff800247947 */ /* 0x000fea000383ffff */
.L_x_30:
        /* <DEDUP_REMOVED lines=8> */
.L_x_37:
        /* <DEDUP_REMOVED lines=20> */
.L_x_36:
[----:B------:R-:W-:Y:S05]  /*18f0*/  @!P1 EXIT ;  /* 0x000000000000994d */ /* 0x000fea0003800000 */
[----:B------:R-:W-:Y:S02]  /*1900*/  ISETP.GE.U32.AND P0, PT, R3, 0x4, PT ;  /* 0x000000040300780c */ /* 0x000fe40003f06070 */
[----:B------:R-:W-:-:S04]  /*1910*/  LOP3.LUT R5, R4, 0x3, RZ, 0xc0, !PT ;  /* 0x0000000304057812 */ /* 0x000fc800078ec0ff */
[----:B------:R-:W-:-:S07]  /*1920*/  ISETP.NE.AND P1, PT, R5, RZ, PT ;  /* 0x000000ff0500720c */ /* 0x000fce0003f25270 */
[----:B------:R-:W-:Y:S06]  /*1930*/  @!P0 BRA `(.L_x_38) ;  /* 0x00000000002c8947 */ /* 0x000fec0003800000 */
[----:B------:R-:W0:Y:S01]  /*1940*/  LDC.64 R8, c[0x0][0x3a0] ;  /* 0x0000e800ff087b82 */ /* 0x000e220000000a00 */
[----:B------:R-:W-:Y:S01]  /*1950*/  IMAD R3, R2, R0, R7 ;  /* 0x0000000002037224 */ /* 0x000fe200078e0207 */
[----:B------:R-:W-:-:S03]  /*1960*/  IADD3 R0, PT, PT, R0, 0x4, RZ ;  /* 0x0000000400007810 */ /* 0x000fc60007ffe0ff */
[----:B0-----:R-:W-:-:S05]  /*1970*/  IMAD.WIDE R8, R3, 0x8, R8 ;  /* 0x0000000803087825 */ /* 0x001fca00078e0208 */
[----:B------:R0:W-:Y:S01]  /*1980*/  STG.E.64 desc[UR8][R8.64], RZ ;  /* 0x000000ff08007986 */ /* 0x0001e2000c101b08 */
[----:B-1----:R-:W-:-:S05]  /*1990*/  IMAD.WIDE R10, R2, 0x8, R8 ;  /* 0x00000008020a7825 */ /* 0x002fca00078e0208 */
[----:B------:R0:W-:Y:S01]  /*19a0*/  STG.E.64 desc[UR8][R10.64], RZ ;  /* 0x000000ff0a007986 */ /* 0x0001e2000c101b08 */
[----:B------:R-:W-:-:S05]  /*19b0*/  IMAD.WIDE R12, R2, 0x8, R10 ;  /* 0x00000008020c7825 */ /* 0x000fca00078e020a */
[----:B------:R0:W-:Y:S01]  /*19c0*/  STG.E.64 desc[UR8][R12.64], RZ ;  /* 0x000000ff0c007986 */ /* 0x0001e2000c101b08 */
[----:B------:R-:W-:-:S05]  /*19d0*/  IMAD.WIDE R14, R2, 0x8, R12 ;  /* 0x00000008020e7825 */ /* 0x000fca00078e020c */
[----:B------:R0:W-:Y:S02]  /*19e0*/  STG.E.64 desc[UR8][R14.64], RZ ;  /* 0x000000ff0e007986 */ /* 0x0001e4000c101b08 */
.L_x_38:
[----:B------:R-:W-:Y:S05]  /*19f0*/  @!P1 EXIT ;  /* 0x000000000000994d */ /* 0x000fea0003800000 */
[----:B------:R-:W-:Y:S02]  /*1a00*/  ISETP.NE.AND P0, PT, R5, 0x1, PT ;  /* 0x000000010500780c */ /* 0x000fe40003f05270 */
[----:B------:R-:W-:-:S04]  /*1a10*/  LOP3.LUT R4, R4, 0x1, RZ, 0xc0, !PT ;  /* 0x0000000104047812 */ /* 0x000fc800078ec0ff */
[----:B------:R-:W-:-:S07]  /*1a20*/  ISETP.NE.U32.AND P1, PT, R4, 0x1, PT ;  /* 0x000000010400780c */ /* 0x000fce0003f25070 */
[----:B------:R-:W-:Y:S06]  /*1a30*/  @!P0 BRA `(.L_x_39) ;  /* 0x00000000001c8947 */ /* 0x000fec0003800000 */
[----:B------:R-:W2:Y:S01]  /*1a40*/  LDC.64 R4, c[0x0][0x3a0] ;  /* 0x0000e800ff047b82 */ /* 0x000ea20000000a00 */
[----:B------:R-:W-:Y:S01]  /*1a50*/  IMAD R3, R2, R0, R7 ;  /* 0x0000000002037224 */ /* 0x000fe200078e0207 */
[----:B------:R-:W-:-:S03]  /*1a60*/  IADD3 R0, PT, PT, R0, 0x2, RZ ;  /* 0x0000000200007810 */ /* 0x000fc60007ffe0ff */
[----:B--2---:R-:W-:-:S05]  /*1a70*/  IMAD.WIDE R4, R3, 0x8, R4 ;  /* 0x0000000803047825 */ /* 0x004fca00078e0204 */
[----:B------:R2:W-:Y:S01]  /*1a80*/  STG.E.64 desc[UR8][R4.64], RZ ;  /* 0x000000ff04007986 */ /* 0x0005e2000c101b08 */
[----:B0-----:R-:W-:-:S05]  /*1a90*/  IMAD.WIDE R8, R2, 0x8, R4 ;  /* 0x0000000802087825 */ /* 0x001fca00078e0204 */
[----:B------:R2:W-:Y:S02]  /*1aa0*/  STG.E.64 desc[UR8][R8.64], RZ ;  /* 0x000000ff08007986 */ /* 0x0005e4000c101b08 */
.L_x_39:
[----:B------:R-:W-:Y:S05]  /*1ab0*/  @P1 EXIT ;  /* 0x000000000000194d */ /* 0x000fea0003800000 */
[----:B--2---:R-:W2:Y:S01]  /*1ac0*/  LDC.64 R4, c[0x0][0x3a0] ;  /* 0x0000e800ff047b82 */ /* 0x004ea20000000a00 */
[----:B------:R-:W-:-:S04]  /*1ad0*/  IMAD R3, R2, R0, R7 ;  /* 0x0000000002037224 */ /* 0x000fc800078e0207 */
[----:B--2---:R-:W-:-:S05]  /*1ae0*/  IMAD.WIDE R2, R3, 0x8, R4 ;  /* 0x0000000803027825 */ /* 0x004fca00078e0204 */
[----:B------:R-:W-:Y:S01]  /*1af0*/  STG.E.64 desc[UR8][R2.64], RZ ;  /* 0x000000ff02007986 */ /* 0x000fe2000c101b08 */
[----:B------:R-:W-:Y:S05]  /*1b00*/  EXIT ;  /* 0x000000000000794d */ /* 0x000fea0003800000 */
.L_x_40:
        /* <DEDUP_REMOVED lines=15> */
.L_x_45:


//--------------------- .text._Z12curl_vanillaPdS_S_S_S_S_S_S_S_S_S_S_S_S_S_S_S_S_S_iiS_S_S_ --------------------------
	.section	.text._Z12curl_vanillaPdS_S_S_S_S_S_S_S_S_S_S_S_S_S_S_S_S_S_iiS_S_S_,"ax",@progbits
	.align	128
        .global         _Z12curl_vanillaPdS_S_S_S_S_S_S_S_S_S_S_S_S_S_S_S_S_S_iiS_S_S_
        .type           _Z12curl_vanillaPdS_S_S_S_S_S_S_S_S_S_S_S_S_S_S_S_S_S_iiS_S_S_,@function
        .size           _Z12curl_vanillaPdS_S_S_S_S_S_S_S_S_S_S_S_S_S_S_S_S_S_iiS_S_S_,(.L_x_46 - _Z12curl_vanillaPdS_S_S_S_S_S_S_S_S_S_S_S_S_S_S_S_S_S_iiS_S_S_)
        .other          _Z12curl_vanillaPdS_S_S_S_S_S_S_S_S_S_S_S_S_S_S_S_S_S_iiS_S_S_,@"STO_CUDA_ENTRY STV_DEFAULT"
_Z12curl_vanillaPdS_S_S_S_S_S_S_S_S_S_S_S_S_S_S_S_S_S_iiS_S_S_:
.text._Z12curl_vanillaPdS_S_S_S_S_S_S_S_S_S_S_S_S_S_S_S_S_S_iiS_S_S_:
[----:B------:R-:W-:Y:S08]  /*0000*/  LDC R1, c[0x0][0x37c] ;  /* 0x0000df00ff017b82 */ /* 0x000ff00000000800 */
[----:B------:R-:W0:Y:S02]  /*0010*/  LDC R24, c[0x0][0x41c] ;  /* 0x00010700ff187b82 */ /* 0x000e240000000800 */
[----:B0-----:R-:W-:-:S13]  /*0020*/  ISETP.GE.AND P0, PT, R24, 0x1, PT ;  /* 0x000000011800780c */ /* 0x001fda0003f06270 */
[----:B------:R-:W-:Y:S05]  /*0030*/  @!P0 EXIT ;  /* 0x000000000000894d */ /* 0x000fea0003800000 */
[----:B------:R-:W0:Y:S01]  /*0040*/  S2R R0, SR_TID.X ;  /* 0x0000000000007919 */ /* 0x000e220000002100 */
[----:B------:R-:W0:Y:S01]  /*0050*/  LDCU UR4, c[0x0][0x360] ;  /* 0x00006c00ff0477ac */ /* 0x000e220008000800 */
[----:B------:R-:W-:Y:S01]  /*0060*/  IADD3 R24, PT, PT, -R24, RZ, RZ ;  /* 0x000000ff18187210 */ /* 0x000fe20007ffe1ff */
[----:B------:R-:W0:Y:S01]  /*0070*/  S2R R3, SR_CTAID.X ;  /* 0x0000000000037919 */ /* 0x000e220000002500 */
[----:B------:R-:W1:Y:S01]  /*0080*/  LDCU.64 UR6, c[0x0][0x358] ;  /* 0x00006b00ff0677ac */ /* 0x000e620008000a00 */
[----:B------:R-:W2:Y:S02]  /*0090*/  LDCU UR5, c[0x0][0x418] ;  /* 0x00008300ff0577ac */ /* 0x000ea40008000800 */
[----:B012---:R-:W-:-:S07]  /*00a0*/  IMAD R0, R3, UR4, R0 ;  /* 0x0000000403007c24 */ /* 0x007fce000f8e0200 */
.L_x_41:
[----:B0-----:R-:W0:Y:S08]  /*00b0*/  LDC.64 R8, c[0x0][0x410] ;  /* 0x00010400ff087b82 */ /* 0x001e300000000a00 */
[----:B------:R-:W1:Y:S08]  /*00c0*/  LDC.64 R6, c[0x0][0x400] ;  /* 0x00010000ff067b82 */ /* 0x000e700000000a00 */
[----:B------:R-:W2:Y:S08]  /*00d0*/  LDC.64 R10, c[0x0][0x3a0] ;  /* 0x0000e800ff0a7b82 */ /* 0x000eb00000000a00 */
[----:B------:R-:W3:Y:S01]  /*00e0*/  LDC.64 R18, c[0x0][0x3f8] ;  /* 0x0000fe00ff127b82 */ /* 0x000ee20000000a00 */
[----:B0-----:R-:W-:-:S06]  /*00f0*/  IMAD.WIDE R8, R0, 0x8, R8 ;  /* 0x0000000800087825 */ /* 0x001fcc00078e0208 */
[----:B------:R-:W4:Y:S01]  /*0100*/  LDG.E.64 R8, desc[UR6][R8.64] ;  /* 0x0000000608087981 */ /* 0x000f22000c1e1b00 */
[----:B------:R-:W0:Y:S01]  /*0110*/  LDC.64 R2, c[0x0][0x388] ;  /* 0x0000e200ff027b82 */ /* 0x000e220000000a00 */
[----:B-1----:R-:W-:-:S05]  /*0120*/  IMAD.WIDE R6, R0, 0x8, R6 ;  /* 0x0000000800067825 */ /* 0x002fca00078e0206 */
[----:B------:R-:W4:Y:S02]  /*0130*/  LDG.E.64 R32, desc[UR6][R6.64] ;  /* 0x0000000606207981 */ /* 0x000f24000c1e1b00 */
[----:B------:R-:W1:Y:S01]  /*0140*/  LDC.64 R14, c[0x0][0x408] ;  /* 0x00010200ff0e7b82 */ /* 0x000e620000000a00 */
[----:B--2---:R-:W-:-:S05]  /*0150*/  IMAD.WIDE R10, R0, 0x8, R10 ;  /* 0x00000008000a7825 */ /* 0x004fca00078e020a */
[----:B------:R-:W2:Y:S01]  /*0160*/  LDG.E.64 R12, desc[UR6][R10.64] ;  /* 0x000000060a0c7981 */ /* 0x000ea2000c1e1b00 */
[C---:B---3--:R-:W-:Y:S01]  /*0170*/  IMAD.WIDE R18, R0.reuse, 0x8, R18 ;  /* 0x0000000800127825 */ /* 0x048fe200078e0212 */
[----:B------:R-:W3:Y:S04]  /*0180*/  LDC.64 R4, c[0x0][0x3b8] ;  /* 0x0000ee00ff047b82 */ /* 0x000ee80000000a00 */
[----:B------:R-:W5:Y:S01]  /*0190*/  LDG.E.64 R22, desc[UR6][R18.64] ;  /* 0x0000000612167981 */ /* 0x000f62000c1e1b00 */
[----:B0-----:R-:W-:-:S03]  /*01a0*/  IMAD.WIDE R2, R0, 0x8, R2 ;  /* 0x0000000800027825 */ /* 0x001fc600078e0202 */
[----:B------:R-:W0:Y:S02]  /*01b0*/  LDC.64 R20, c[0x0][0x3e0] ;  /* 0x0000f800ff147b82 */ /* 0x000e240000000a00 */
[----:B------:R-:W5:Y:S01]  /*01c0*/  LDG.E.64 R26, desc[UR6][R2.64] ;  /* 0x00000006021a7981 */ /* 0x000f62000c1e1b00 */
[----:B-1----:R-:W-:-:S05]  /*01d0*/  IMAD.WIDE R14, R0, 0x8, R14 ;  /* 0x00000008000e7825 */ /* 0x002fca00078e020e */
[----:B------:R-:W1:Y:S01]  /*01e0*/  LDC.64 R16, c[0x0][0x390] ;  /* 0x0000e400ff107b82 */ /* 0x000e620000000a00 */
[----:B------:R-:W5:Y:S01]  /*01f0*/  LDG.E.64 R30, desc[UR6][R14.64] ;  /* 0x000000060e1e7981 */ /* 0x000f62000c1e1b00 */
[----:B---3--:R-:W-:-:S06]  /*0200*/  IMAD.WIDE R4, R0, 0x8, R4 ;  /* 0x0000000800047825 */ /* 0x008fcc00078e0204 */
[----:B------:R-:W3:Y:S01]  /*0210*/  LDC.64 R36, c[0x0][0x3c8] ;  /* 0x0000f200ff247b82 */ /* 0x000ee20000000a00 */
[----:B------:R-:W3:Y:S01]  /*0220*/  LDG.E.64 R28, desc[UR6][R4.64] ;  /* 0x00000006041c7981 */ /* 0x000ee2000c1e1b00 */
[----:B0-----:R-:W-:-:S04]  /*0230*/  IMAD.WIDE R20, R0, 0x8, R20 ;  /* 0x0000000800147825 */ /* 0x001fc800078e0214 */
[----:B-1----:R-:W-:Y:S01]  /*0240*/  IMAD.WIDE R16, R0, 0x8, R16 ;  /* 0x0000000800107825 */ /* 0x002fe200078e0210 */
[----:B----4-:R-:W-:-:S08]  /*0250*/  DMUL R32, R8, R32 ;  /* 0x0000002008207228 */ /* 0x010fd00000000000 */
[----:B--2---:R-:W-:Y:S02]  /*0260*/  DMUL R12, R32, R12 ;  /* 0x0000000c200c7228 */ /* 0x004fe40000000000 */
[----:B-----5:R-:W-:Y:S01]  /*0270*/  DMUL R32, R8, R22 ;  /* 0x0000001608207228 */ /* 0x020fe20000000000 */
[----:B------:R-:W0:Y:S07]  /*0280*/  LDC.64 R22, c[0x0][0x3e8] ;  /* 0x0000fa00ff167b82 */ /* 0x000e2e0000000a00 */
[----:B------:R-:W-:-:S02]  /*0290*/  DFMA R26, R32, R26, R12 ;  /* 0x0000001a201a722b */ /* 0x000fc4000000000c */
[----:B------:R-:W2:Y:S01]  /*02a0*/  LDG.E.64 R32, desc[UR6][R20.64] ;  /* 0x0000000614207981 */ /* 0x000ea2000c1e1b00 */
[----:B------:R-:W1:Y:S01]  /*02b0*/  LDC.64 R12, c[0x0][0x3a8] ;  /* 0x0000ea00ff0c7b82 */ /* 0x000e620000000a00 */
[----:B------:R-:W-:Y:S02]  /*02c0*/  DMUL R34, R8, R30 ;  /* 0x0000001e08227228 */ /* 0x000fe40000000000 */
[----:B------:R-:W4:Y:S01]  /*02d0*/  LDG.E.64 R30, desc[UR6][R16.64] ;  /* 0x00000006101e7981 */ /* 0x000f22000c1e1b00 */
[----:B0-----:R-:W-:-:S05]  /*02e0*/  IMAD.WIDE R22, R0, 0x8, R22 ;  /* 0x0000000800167825 */ /* 0x001fca00078e0216 */
[----:B---3--:R-:W-:Y:S01]  /*02f0*/  DFMA R28, R34, R28, R26 ;  /* 0x0000001c221c722b */ /* 0x008fe2000000001a */
[----:B------:R-:W3:Y:S01]  /*0300*/  LDG.E.64 R26, desc[UR6][R22.64] ;  /* 0x00000006161a7981 */ /* 0x000ee2000c1e1b00 */
[----:B-1----:R-:W-:-:S05]  /*0310*/  IMAD.WIDE R12, R0, 0x8, R12 ;  /* 0x00000008000c7825 */ /* 0x002fca00078e020c */
[----:B------:R-:W5:Y:S01]  /*0320*/  LDG.E.64 R34, desc[UR6][R12.64] ;  /* 0x000000060c227981 */ /* 0x000f62000c1e1b00 */
[----:B--2---:R-:W-:-:S08]  /*0330*/  DMUL R32, R8, R32 ;  /* 0x0000002008207228 */ /* 0x004fd00000000000 */
[----:B----4-:R-:W-:Y:S01]  /*0340*/  DFMA R30, -R32, R30, R28 ;  /* 0x0000001e201e722b */ /* 0x010fe2000000011c */
[----:B------:R-:W0:Y:S08]  /*0350*/  LDC.64 R28, c[0x0][0x3f0] ;  /* 0x0000fc00ff1c7b82 */ /* 0x000e300000000a00 */
[----:B------:R-:W1:Y:S01]  /*0360*/  LDC.64 R32, c[0x0][0x3c0] ;  /* 0x0000f000ff207b82 */ /* 0x000e620000000a00 */
[----:B---3--:R-:W-:-:S08]  /*0370*/  DMUL R26, R8, R26 ;  /* 0x0000001a081a7228 */ /* 0x008fd00000000000 */
[----:B-----5:R-:W-:Y:S01]  /*0380*/  DFMA R34, -R26, R34, R30 ;  /* 0x000000221a22722b */ /* 0x020fe2000000011e */
[----:B0-----:R-:W-:-:S05]  /*0390*/  IMAD.WIDE R28, R0, 0x8, R28 ;  /* 0x00000008001c7825 */ /* 0x001fca00078e021c */
[----:B------:R-:W2:Y:S01]  /*03a0*/  LDG.E.64 R26, desc[UR6][R28.64] ;  /* 0x000000061c1a7981 */ /* 0x000ea2000c1e1b00 */
[----:B-1----:R-:W-:-:S05]  /*03b0*/  IMAD.WIDE R32, R0, 0x8, R32 ;  /* 0x0000000800207825 */ /* 0x002fca00078e0220 */
[----:B------:R-:W3:Y:S01]  /*03c0*/  LDG.E.64 R30, desc[UR6][R32.64] ;  /* 0x00000006201e7981 */ /* 0x000ee2000c1e1b00 */
[----:B--2---:R-:W-:-:S08]  /*03d0*/  DMUL R26, R8, R26 ;  /* 0x0000001a081a7228 */ /* 0x004fd00000000000 */
[----:B---3--:R-:W-:Y:S01]  /*03e0*/  DFMA R26, -R26, R30, R34 ;  /* 0x0000001e1a1a722b */ /* 0x008fe20000000122 */
[----:B------:R-:W0:Y:S08]  /*03f0*/  LDC.64 R34, c[0x0][0x420] ;  /* 0x00010800ff227b82 */ /* 0x000e300000000a00 */
[----:B------:R-:W1:Y:S01]  /*0400*/  LDC.64 R30, c[0x0][0x3d0] ;  /* 0x0000f400ff1e7b82 */ /* 0x000e620000000a00 */
[----:B0-----:R-:W-:-:S05]  /*0410*/  IMAD.WIDE R34, R0, 0x8, R34 ;  /* 0x0000000800227825 */ /* 0x001fca00078e0222 */
[----:B------:R1:W-:Y:S04]  /*0420*/  STG.E.64 desc[UR6][R34.64], R26 ;  /* 0x0000001a22007986 */ /* 0x0003e8000c101b06 */
[----:B------:R-:W2:Y:S04]  /*0430*/  LDG.E.64 R16, desc[UR6][R16.64] ;  /* 0x0000000610107981 */ /* 0x000ea8000c1e1b00 */
[----:B------:R-:W3:Y:S04]  /*0440*/  LDG.E.64 R32, desc[UR6][R32.64] ;  /* 0x0000000620207981 */ /* 0x000ee8000c1e1b00 */
[----:B------:R-:W4:Y:S01]  /*0450*/  LDG.E.64 R18, desc[UR6][R18.64] ;  /* 0x0000000612127981 */ /* 0x000f22000c1e1b00 */
[----:B-1----:R-:W-:-:S03]  /*0460*/  IMAD.WIDE R26, R0, 0x8, R30 ;  /* 0x00000008001a7825 */ /* 0x002fc600078e021e */
[----:B------:R-:W5:Y:S04]  /*0470*/  LDG.E.64 R34, desc[UR6][R12.64] ;  /* 0x000000060c227981 */ /* 0x000f68000c1e1b00 */
[----:B------:R-:W2:Y:S04]  /*0480*/  LDG.E.64 R30, desc[UR6][R26.64] ;  /* 0x000000061a1e7981 */ /* 0x000ea8000c1e1b00 */
[----:B------:R-:W4:Y:S04]  /*0490*/  LDG.E.64 R6, desc[UR6][R6.64] ;  /* 0x0000000606067981 */ /* 0x000f28000c1e1b00 */
[----:B------:R-:W4:Y:S01]  /*04a0*/  LDG.E.64 R14, desc[UR6][R14.64] ;  /* 0x000000060e0e7981 */ /* 0x000f22000c1e1b00 */
[----:B--2---:R-:W-:-:S08]  /*04b0*/  DMUL R30, R8, R30 ;  /* 0x0000001e081e7228 */ /* 0x004fd00000000000 */
[----:B-----5:R-:W-:Y:S01]  /*04c0*/  DMUL R34, R30, R34 ;  /* 0x000000221e227228 */ /* 0x020fe20000000000 */
[----:B------:R-:W-:-:S05]  /*04d0*/  IMAD.WIDE R30, R0, 0x8, R36 ;  /* 0x00000008001e7825 */ /* 0x000fca00078e0224 */
[----:B------:R-:W2:Y:S02]  /*04e0*/  LDG.E.64 R36, desc[UR6][R30.64] ;  /* 0x000000061e247981 */ /* 0x000ea4000c1e1b00 */
[----:B--2---:R-:W-:-:S08]  /*04f0*/  DMUL R36, R8, R36 ;  /* 0x0000002408247228 */ /* 0x004fd00000000000 */
[----:B------:R-:W-:Y:S01]  /*0500*/  DFMA R36, R36, R16, R34 ;  /* 0x000000102424722b */ /* 0x000fe20000000022 */
[----:B------:R-:W0:Y:S02]  /*0510*/  LDC.64 R34, c[0x0][0x3d8] ;  /* 0x0000f600ff227b82 */ /* 0x000e240000000a00 */
[----:B0-----:R-:W-:-:S05]  /*0520*/  IMAD.WIDE R34, R0, 0x8, R34 ;  /* 0x0000000800227825 */ /* 0x001fca00078e0222 */
[----:B------:R-:W2:Y:S02]  /*0530*/  LDG.E.64 R12, desc[UR6][R34.64] ;  /* 0x00000006220c7981 */ /* 0x000ea4000c1e1b00 */
[----:B--2---:R-:W-:-:S08]  /*0540*/  DMUL R12, R8, R12 ;  /* 0x0000000c080c7228 */ /* 0x004fd00000000000 */
[----:B---3--:R-:W-:Y:S02]  /*0550*/  DFMA R36, R12, R32, R36 ;  /* 0x000000200c24722b */ /* 0x008fe40000000024 */
[----:B------:R-:W0:Y:S02]  /*0560*/  LDC.64 R12, c[0x0][0x380] ;  /* 0x0000e000ff0c7b82 */ /* 0x000e240000000a00 */
[----:B0-----:R-:W-:-:S05]  /*0570*/  IMAD.WIDE R12, R0, 0x8, R12 ;  /* 0x00000008000c7825 */ /* 0x001fca00078e020c */
[----:B------:R-:W2:Y:S01]  /*0580*/  LDG.E.64 R16, desc[UR6][R12.64] ;  /* 0x000000060c107981 */ /* 0x000ea2000c1e1b00 */
[----:B----4-:R-:W-:-:S08]  /*0590*/  DMUL R18, R8, R18 ;  /* 0x0000001208127228 */ /* 0x010fd00000000000 */
[----:B--2---:R-:W-:Y:S01]  /*05a0*/  DFMA R36, -R18, R16, R36 ;  /* 0x000000101224722b */ /* 0x004fe20000000124 */
[----:B------:R-:W0:Y:S02]  /*05b0*/  LDC.64 R16, c[0x0][0x398] ;  /* 0x0000e600ff107b82 */ /* 0x000e240000000a00 */
[----:B0-----:R-:W-:-:S05]  /*05c0*/  IMAD.WIDE R32, R0, 0x8, R16 ;  /* 0x0000000800207825 */ /* 0x001fca00078e0210 */
[----:B------:R-:W2:Y:S01]  /*05d0*/  LDG.E.64 R16, desc[UR6][R32.64] ;  /* 0x0000000620107981 */ /* 0x000ea2000c1e1b00 */
[----:B------:R-:W-:-:S08]  /*05e0*/  DMUL R6, R8, R6 ;  /* 0x0000000608067228 */ /* 0x000fd00000000000 */
        /* <DEDUP_REMOVED lines=8> */
[----:B------:R0:W-:Y:S04]  /*0670*/  STG.E.64 desc[UR6][R18.64], R36 ;  /* 0x0000002412007986 */ /* 0x0001e8000c101b06 */
[----:B------:R-:W2:Y:S04]  /*0680*/  LDG.E.64 R22, desc[UR6][R22.64] ;  /* 0x0000000616167981 */ /* 0x000ea8000c1e1b00 */
[----:B------:R-:W3:Y:S04]  /*0690*/  LDG.E.64 R6, desc[UR6][R32.64] ;  /* 0x0000000620067981 */ /* 0x000ee8000c1e1b00 */
[----:B------:R-:W4:Y:S04]  /*06a0*/  LDG.E.64 R20, desc[UR6][R20.64] ;  /* 0x0000000614147981 */ /* 0x000f28000c1e1b00 */
[----:B------:R-:W5:Y:S04]  /*06b0*/  LDG.E.64 R12, desc[UR6][R12.64] ;  /* 0x000000060c0c7981 */ /* 0x000f68000c1e1b00 */
[----:B------:R-:W5:Y:S04]  /*06c0*/  LDG.E.64 R28, desc[UR6][R28.64] ;  /* 0x000000061c1c7981 */ /* 0x000f68000c1e1b00 */
[----:B------:R-:W5:Y:S04]  /*06d0*/  LDG.E.64 R16, desc[UR6][R16.64] ;  /* 0x0000000610107981 */ /* 0x000f68000c1e1b00 */
[----:B------:R-:W5:Y:S04]  /*06e0*/  LDG.E.64 R30, desc[UR6][R30.64] ;  /* 0x000000061e1e7981 */ /* 0x000f68000c1e1b00 */
[----:B------:R-:W5:Y:S04]  /*06f0*/  LDG.E.64 R2, desc[UR6][R2.64] ;  /* 0x0000000602027981 */ /* 0x000f68000c1e1b00 */
[----:B------:R-:W5:Y:S04]  /*0700*/  LDG.E.64 R26, desc[UR6][R26.64] ;  /* 0x000000061a1a7981 */ /* 0x000f68000c1e1b00 */
[----:B------:R-:W5:Y:S04]  /*0710*/  LDG.E.64 R10, desc[UR6][R10.64] ;  /* 0x000000060a0a7981 */ /* 0x000f68000c1e1b00 */
[----:B------:R-:W5:Y:S04]  /*0720*/  LDG.E.64 R34, desc[UR6][R34.64] ;  /* 0x0000000622227981 */ /* 0x000f68000c1e1b00 */
[----:B------:R-:W5:Y:S01]  /*0730*/  LDG.E.64 R4, desc[UR6][R4.64] ;  /* 0x0000000604047981 */ /* 0x000f62000c1e1b00 */
[----:B------:R-:W-:-:S04]  /*0740*/  IADD3 R24, PT, PT, R24, 0x1, RZ ;  /* 0x0000000118187810 */ /* 0x000fc80007ffe0ff */
[----:B------:R-:W-:Y:S01]  /*0750*/  ISETP.NE.AND P0, PT, R24, RZ, PT ;  /* 0x000000ff1800720c */ /* 0x000fe20003f05270 */
[----:B--2---:R-:W-:-:S08]  /*0760*/  DMUL R22, R8, R22 ;  /* 0x0000001608167228 */ /* 0x004fd00000000000 */
[----:B---3--:R-:W-:Y:S02]  /*0770*/  DMUL R6, R22, R6 ;  /* 0x0000000616067228 */ /* 0x008fe40000000000 */
[C---:B----4-:R-:W-:Y:S02]  /*0780*/  DMUL R20, R8.reuse, R20 ;  /* 0x0000001408147228 */ /* 0x050fe40000000000 */
[----:B-----5:R-:W-:-:S06]  /*0790*/  DMUL R28, R8, R28 ;  /* 0x0000001c081c7228 */ /* 0x020fcc0000000000 */
[----:B------:R-:W-:Y:S01]  /*07a0*/  DFMA R6, R20, R12, R6 ;  /* 0x0000000c1406722b */ /* 0x000fe20000000006 */
[----:B------:R-:W1:Y:S01]  /*07b0*/  LDC.64 R12, c[0x0][0x430] ;  /* 0x00010c00ff0c7b82 */ /* 0x000e620000000a00 */
[----:B------:R-:W-:-:S06]  /*07c0*/  DMUL R30, R8, R30 ;  /* 0x0000001e081e7228 */ /* 0x000fcc0000000000 */
[----:B------:R-:W-:Y:S02]  /*07d0*/  DFMA R6, R28, R16, R6 ;  /* 0x000000101c06722b */ /* 0x000fe40000000006 */
[----:B------:R-:W-:-:S06]  /*07e0*/  DMUL R26, R8, R26 ;  /* 0x0000001a081a7228 */ /* 0x000fcc0000000000 */
[----:B------:R-:W-:Y:S02]  /*07f0*/  DFMA R2, -R30, R2, R6 ;  /* 0x000000021e02722b */ /* 0x000fe40000000106 */
[----:B------:R-:W-:-:S06]  /*0800*/  DMUL R34, R8, R34 ;  /* 0x0000002208227228 */ /* 0x000fcc0000000000 */
[----:B------:R-:W-:-:S08]  /*0810*/  DFMA R2, -R26, R10, R2 ;  /* 0x0000000a1a02722b */ /* 0x000fd00000000102 */
[----:B------:R-:W-:Y:S01]  /*0820*/  DFMA R4, -R34, R4, R2 ;  /* 0x000000042204722b */ /* 0x000fe20000000102 */
[C---:B-1----:R-:W-:Y:S01]  /*0830*/  IMAD.WIDE R2, R0.reuse, 0x8, R12 ;  /* 0x0000000800027825 */ /* 0x042fe200078e020c */
[----:B------:R-:W-:-:S05]  /*0840*/  IADD3 R0, PT, PT, R0, UR5, RZ ;  /* 0x0000000500007c10 */ /* 0x000fca000fffe0ff */
[----:B------:R0:W-:Y:S01]  /*0850*/  STG.E.64 desc[UR6][R2.64], R4 ;  /* 0x0000000402007986 */ /* 0x0001e2000c101b06 */
[----:B------:R-:W-:Y:S05]  /*0860*/  @P0 BRA `(.L_x_41) ;  /* 0xfffffff800100947 */ /* 0x000fea000383ffff */
[----:B------:R-:W-:Y:S05]  /*0870*/  EXIT ;  /* 0x000000000000794d */ /* 0x000fea0003800000 */
.L_x_42:
        /* <DEDUP_REMOVED lines=16> */
.L_x_46:


//--------------------- .nv.shared._Z10mxm_sharedPdiS_iS_i --------------------------
	.section	.nv.shared._Z10mxm_sharedPdiS_iS_i,"aw",@nobits
	.sectionflags	@""
	.align	8
.nv.shared._Z10mxm_sharedPdiS_iS_i:
	.zero		5120


//--------------------- .nv.shared.reserved.0     --------------------------
	.section	.nv.shared.reserved.0,"aw",@nobits
	.weak		__nv_reservedSMEM_offset_0_alias
	.size		__nv_reservedSMEM_offset_0_alias, 0, 64
	.other		__nv_reservedSMEM_offset_0_alias,@"STO_CUDA_RESERVED_SHARED STV_DEFAULT"
__nv_reservedSMEM_offset_0_alias:
	.zero		0
	.zero		64


//--------------------- .nv.constant0._Z10mxm_sharedPdiS_iS_i --------------------------
	.section	.nv.constant0._Z10mxm_sharedPdiS_iS_i,"a",@progbits
	.sectionflags	@""
	.align	4
.nv.constant0._Z10mxm_sharedPdiS_iS_i:
	.zero		940


//--------------------- .nv.constant0._Z6mxm_1dPdiS_iS_i --------------------------
	.section	.nv.constant0._Z6mxm_1dPdiS_iS_i,"a",@progbits
	.sectionflags	@""
	.align	4
.nv.constant0._Z6mxm_1dPdiS_iS_i:
	.zero		940


//--------------------- .nv.constant0._Z11mxm_vanillaPdiS_iS_iii --------------------------
	.section	.nv.constant0._Z11mxm_vanillaPdiS_iS_iii,"a",@progbits
	.sectionflags	@""
	.align	4
.nv.constant0._Z11mxm_vanillaPdiS_iS_iii:
	.zero		948


//--------------------- .nv.constant0._Z12curl_vanillaPdS_S_S_S_S_S_S_S_S_S_S_S_S_S_S_S_S_S_iiS_S_S_ --------------------------
	.section	.nv.constant0._Z12curl_vanillaPdS_S_S_S_S_S_S_S_S_S_S_S_S_S_S_S_S_S_iiS_S_S_,"a",@progbits
	.sectionflags	@""
	.align	4
.nv.constant0._Z12curl_vanillaPdS_S_S_S_S_S_S_S_S_S_S_S_S_S_S_S_S_S_iiS_S_S_:
	.zero		1080


//--------------------- SYMBOLS --------------------------

	.type		.nv.reservedSmem.offset0,@object
	.size		.nv.reservedSmem.offset0,0x4
	.type		.nv.reservedSmem.cap,@object
	.size		.nv.reservedSmem.cap,0x4
